	.target	sm_90a

	.elftype	@"ET_EXEC"


//--------------------- .note.nv.tkinfo           --------------------------
	.section	.note.nv.tkinfo,"",@"SHT_NOTE"
	.sectionflags	@"SHF_NOTE_NV_TKINFO"
	.tkinfo
        /*0018*/ 	.word	0x00000002
        /*0030*/ 	.string	""
        /*0030*/ 	.string	"ptxas"
        /*0030*/ 	.string	"Cuda compilation tools, release 13.0, V13.0.88"
        /*0030*/ 	.string	"Build cuda_13.0.r13.0/compiler.36424714_0"
        /*0030*/ 	.string	"-arch sm_90a -m 64 "



//--------------------- .note.nv.cuinfo           --------------------------
	.section	.note.nv.cuinfo,"",@"SHT_NOTE"
	.sectionflags	@"SHF_NOTE_NV_CUINFO"
        /*0018*/ 	.short	0x0002
        /*001a*/ 	.short	0x005a
        /*001c*/ 	.short	0x0082
	.zero		2


//--------------------- .nv.info                  --------------------------
	.section	.nv.info,"",@"SHT_CUDA_INFO"
	.align	4


	//----- nvinfo : EIATTR_REGCOUNT
	.align		4
        /*0000*/ 	.byte	0x04, 0x2f
        /*0002*/ 	.short	(.L_12 - .L_11)
	.align		4
.L_11:
        /*0004*/ 	.word	index@(_ZN7cutlass13device_kernelINS_4gemm6kernel13GemmUniversalIN4cute5tupleIJiiiiEEENS1_10collective13CollectiveMmaINS1_37MainloopSm90TmaGmmaWarpSpecializedFP8ILi5ENS5_IJNS4_1CILi1EEENSA_ILi2EEESB_EEENS1_35KernelTmaWarpSpecializedCooperativeEEENS5_IJNSA_ILi128EEESG_NSA_ILi32EEEEEENS_12float_e4m3_tENS5_IJlSB_lEEESJ_SK_NS4_8TiledMMAINS4_8MMA_AtomIJNS4_4SM904GMMA31MMA_64x128x32_F32E4M3E4M3_SS_TNILNSO_7ScaleInE1ELSQ_1EEEEEENS4_6LayoutINS5_IJSC_SB_SB_EEENS5_IJSB_NSA_ILi0EEESV_EEEEENS5_IJNS4_10UnderscoreESY_SY_EEEEENS4_23SM90_TMA_LOAD_MULTICASTENS4_14ComposedLayoutINS4_7SwizzleILi1ELi4ELi3EEENS4_18smem_ptr_flag_bitsILi8EEENST_INS5_IJNSA_ILi8EEESH_EEENS5_IJSH_SB_EEEEEEEvNS4_8identityENS4_13SM90_TMA_LOADES1B_vS1C_EENS_8epilogue10collective6detail29Sm90TmaWarpSpecializedAdapterINS1G_15DefaultEpilogueISJ_SK_SK_NS1F_6thread17LinearCombinationISJ_Li1EffLNS1K_9ScaleType4KindE0ELNS_15FloatRoundStyleE2ESJ_EENS1_15EpilogueDefaultEEEEEvvEEEEvNT_6ParamsE)
        /*0008*/ 	.word	0x000000a8


	//----- nvinfo : EIATTR_FRAME_SIZE
	.align		4
.L_12:
        /*000c*/ 	.byte	0x04, 0x11
        /*000e*/ 	.short	(.L_14 - .L_13)
	.align		4
.L_13:
        /*0010*/ 	.word	index@(_ZN7cutlass13device_kernelINS_4gemm6kernel13GemmUniversalIN4cute5tupleIJiiiiEEENS1_10collective13CollectiveMmaINS1_37MainloopSm90TmaGmmaWarpSpecializedFP8ILi5ENS5_IJNS4_1CILi1EEENSA_ILi2EEESB_EEENS1_35KernelTmaWarpSpecializedCooperativeEEENS5_IJNSA_ILi128EEESG_NSA_ILi32EEEEEENS_12float_e4m3_tENS5_IJlSB_lEEESJ_SK_NS4_8TiledMMAINS4_8MMA_AtomIJNS4_4SM904GMMA31MMA_64x128x32_F32E4M3E4M3_SS_TNILNSO_7ScaleInE1ELSQ_1EEEEEENS4_6LayoutINS5_IJSC_SB_SB_EEENS5_IJSB_NSA_ILi0EEESV_EEEEENS5_IJNS4_10UnderscoreESY_SY_EEEEENS4_23SM90_TMA_LOAD_MULTICASTENS4_14ComposedLayoutINS4_7SwizzleILi1ELi4ELi3EEENS4_18smem_ptr_flag_bitsILi8EEENST_INS5_IJNSA_ILi8EEESH_EEENS5_IJSH_SB_EEEEEEEvNS4_8identityENS4_13SM90_TMA_LOADES1B_vS1C_EENS_8epilogue10collective6detail29Sm90TmaWarpSpecializedAdapterINS1G_15DefaultEpilogueISJ_SK_SK_NS1F_6thread17LinearCombinationISJ_Li1EffLNS1K_9ScaleType4KindE0ELNS_15FloatRoundStyleE2ESJ_EENS1_15EpilogueDefaultEEEEEvvEEEEvNT_6ParamsE)
        /*0014*/ 	.word	0x00000000


	//----- nvinfo : EIATTR_MIN_STACK_SIZE
	.align		4
.L_14:
        /*0018*/ 	.byte	0x04, 0x12
        /*001a*/ 	.short	(.L_16 - .L_15)
	.align		4
.L_15:
        /*001c*/ 	.word	index@(_ZN7cutlass13device_kernelINS_4gemm6kernel13GemmUniversalIN4cute5tupleIJiiiiEEENS1_10collective13CollectiveMmaINS1_37MainloopSm90TmaGmmaWarpSpecializedFP8ILi5ENS5_IJNS4_1CILi1EEENSA_ILi2EEESB_EEENS1_35KernelTmaWarpSpecializedCooperativeEEENS5_IJNSA_ILi128EEESG_NSA_ILi32EEEEEENS_12float_e4m3_tENS5_IJlSB_lEEESJ_SK_NS4_8TiledMMAINS4_8MMA_AtomIJNS4_4SM904GMMA31MMA_64x128x32_F32E4M3E4M3_SS_TNILNSO_7ScaleInE1ELSQ_1EEEEEENS4_6LayoutINS5_IJSC_SB_SB_EEENS5_IJSB_NSA_ILi0EEESV_EEEEENS5_IJNS4_10UnderscoreESY_SY_EEEEENS4_23SM90_TMA_LOAD_MULTICASTENS4_14ComposedLayoutINS4_7SwizzleILi1ELi4ELi3EEENS4_18smem_ptr_flag_bitsILi8EEENST_INS5_IJNSA_ILi8EEESH_EEENS5_IJSH_SB_EEEEEEEvNS4_8identityENS4_13SM90_TMA_LOADES1B_vS1C_EENS_8epilogue10collective6detail29Sm90TmaWarpSpecializedAdapterINS1G_15DefaultEpilogueISJ_SK_SK_NS1F_6thread17LinearCombinationISJ_Li1EffLNS1K_9ScaleType4KindE0ELNS_15FloatRoundStyleE2ESJ_EENS1_15EpilogueDefaultEEEEEvvEEEEvNT_6ParamsE)
        /*0020*/ 	.word	0x00000000
.L_16:


//--------------------- .nv.compat                --------------------------
	.section	.nv.compat,"",@"SHT_CUDA_COMPAT_INFO"
	.align	4
        /*0000*/ 	.byte	0x02, 0x09, 0x01, 0x00, 0x02, 0x02, 0x04, 0x00, 0x02, 0x05, 0x05, 0x00, 0x03, 0x07, 0x01, 0x01
        /*0010*/ 	.byte	0x02, 0x03, 0x01, 0x00, 0x02, 0x06, 0x01, 0x00, 0x04, 0x0b, 0x08, 0x00, 0x00, 0x00, 0x00, 0x00
        /*0020*/ 	.byte	0x00, 0x00, 0x00, 0x00


//--------------------- .nv.info._ZN7cutlass13device_kernelINS_4gemm6kernel13GemmUniversalIN4cute5tupleIJiiiiEEENS1_10collective13CollectiveMmaINS1_37MainloopSm90TmaGmmaWarpSpecializedFP8ILi5ENS5_IJNS4_1CILi1EEENSA_ILi2EEESB_EEENS1_35KernelTmaWarpSpecializedCooperativeEEENS5_IJNSA_ILi128EEESG_NSA_ILi32EEEEEENS_12float_e4m3_tENS5_IJlSB_lEEESJ_SK_NS4_8TiledMMAINS4_8MMA_AtomIJNS4_4SM904GMMA31MMA_64x128x32_F32E4M3E4M3_SS_TNILNSO_7ScaleInE1ELSQ_1EEEEEENS4_6LayoutINS5_IJSC_SB_SB_EEENS5_IJSB_NSA_ILi0EEESV_EEEEENS5_IJNS4_10UnderscoreESY_SY_EEEEENS4_23SM90_TMA_LOAD_MULTICASTENS4_14ComposedLayoutINS4_7SwizzleILi1ELi4ELi3EEENS4_18smem_ptr_flag_bitsILi8EEENST_INS5_IJNSA_ILi8EEESH_EEENS5_IJSH_SB_EEEEEEEvNS4_8identityENS4_13SM90_TMA_LOADES1B_vS1C_EENS_8epilogue10collective6detail29Sm90TmaWarpSpecializedAdapterINS1G_15DefaultEpilogueISJ_SK_SK_NS1F_6thread17LinearCombinationISJ_Li1EffLNS1K_9ScaleType4KindE0ELNS_15FloatRoundStyleE2ESJ_EENS1_15EpilogueDefaultEEEEEvvEEEEvNT_6ParamsE --------------------------
	.section	.nv.info._ZN7cutlass13device_kernelINS_4gemm6kernel13GemmUniversalIN4cute5tupleIJiiiiEEENS1_10collective13CollectiveMmaINS1_37MainloopSm90TmaGmmaWarpSpecializedFP8ILi5ENS5_IJNS4_1CILi1EEENSA_ILi2EEESB_EEENS1_35KernelTmaWarpSpecializedCooperativeEEENS5_IJNSA_ILi128EEESG_NSA_ILi32EEEEEENS_12float_e4m3_tENS5_IJlSB_lEEESJ_SK_NS4_8TiledMMAINS4_8MMA_AtomIJNS4_4SM904GMMA31MMA_64x128x32_F32E4M3E4M3_SS_TNILNSO_7ScaleInE1ELSQ_1EEEEEENS4_6LayoutINS5_IJSC_SB_SB_EEENS5_IJSB_NSA_ILi0EEESV_EEEEENS5_IJNS4_10UnderscoreESY_SY_EEEEENS4_23SM90_TMA_LOAD_MULTICASTENS4_14ComposedLayoutINS4_7SwizzleILi1ELi4ELi3EEENS4_18smem_ptr_flag_bitsILi8EEENST_INS5_IJNSA_ILi8EEESH_EEENS5_IJSH_SB_EEEEEEEvNS4_8identityENS4_13SM90_TMA_LOADES1B_vS1C_EENS_8epilogue10collective6detail29Sm90TmaWarpSpecializedAdapterINS1G_15DefaultEpilogueISJ_SK_SK_NS1F_6thread17LinearCombinationISJ_Li1EffLNS1K_9ScaleType4KindE0ELNS_15FloatRoundStyleE2ESJ_EENS1_15EpilogueDefaultEEEEEvvEEEEvNT_6ParamsE,"",@"SHT_CUDA_INFO"
	.sectionflags	@""
	.align	4


	//----- nvinfo : EIATTR_CUDA_API_VERSION
	.align		4
        /*0000*/ 	.byte	0x04, 0x37
        /*0002*/ 	.short	(.L_18 - .L_17)
.L_17:
        /*0004*/ 	.word	0x00000082


	//----- nvinfo : EIATTR_KPARAM_INFO
	.align		4
.L_18:
        /*0008*/ 	.byte	0x04, 0x17
        /*000a*/ 	.short	(.L_20 - .L_19)
.L_19:
        /*000c*/ 	.word	0x00000000
        /*0010*/ 	.short	0x0000
        /*0012*/ 	.short	0x0070
        /*0014*/ 	.byte	0x00, 0xf0, 0x01, 0x10


	//----- nvinfo : EIATTR_SPARSE_MMA_MASK
	.align		4
.L_20:
        /*0018*/ 	.byte	0x03, 0x50
        /*001a*/ 	.short	0x0000


	//----- nvinfo : EIATTR_MAXREG_COUNT
	.align		4
        /*001c*/ 	.byte	0x03, 0x1b
        /*001e*/ 	.short	0x00a8


	//----- nvinfo : EIATTR_NUM_BARRIERS
	.align		4
        /*0020*/ 	.byte	0x02, 0x4c
        /*0022*/ 	.byte	0x01
	.zero		1


	//----- nvinfo : EIATTR_MERCURY_ISA_VERSION
	.align		4
        /*0024*/ 	.byte	0x03, 0x5f
        /*0026*/ 	.short	0x0101


	//----- nvinfo : EIATTR_INT_WARP_WIDE_INSTR_OFFSETS
	.align		4
        /*0028*/ 	.byte	0x04, 0x31
        /*002a*/ 	.short	(.L_22 - .L_21)


	//   ....[0]....
.L_21:
        /*002c*/ 	.word	0x00000460


	//   ....[1]....
        /*0030*/ 	.word	0x00000480


	//   ....[2]....
        /*0034*/ 	.word	0x00000650


	//----- nvinfo : EIATTR_COOP_GROUP_MASK_REGIDS
	.align		4
.L_22:
        /*0038*/ 	.byte	0x04, 0x29
        /*003a*/ 	.short	(.L_24 - .L_23)


	//   ....[0]....
.L_23:
        /*003c*/ 	.word	0xffffffff


	//   ....[1]....
        /*0040*/ 	.word	0xffffffff


	//   ....[2]....
        /*0044*/ 	.word	0xffffffff


	//   ....[3]....
        /*0048*/ 	.word	0xffffffff


	//   ....[4]....
        /*004c*/ 	.word	0xffffffff


	//   ....[5]....
        /*0050*/ 	.word	0xffffffff


	//----- nvinfo : EIATTR_COOP_GROUP_INSTR_OFFSETS
	.align		4
.L_24:
        /*0054*/ 	.byte	0x04, 0x28
        /*0056*/ 	.short	(.L_26 - .L_25)


	//   ....[0]....
.L_25:
        /*0058*/ 	.word	0x00000060


	//   ....[1]....
        /*005c*/ 	.word	0x00000070


	//   ....[2]....
        /*0060*/ 	.word	0x00000130


	//   ....[3]....
        /*0064*/ 	.word	0x000002e0


	//   ....[4]....
        /*0068*/ 	.word	0x00000790


	//   ....[5]....
        /*006c*/ 	.word	0x00001210


	//----- nvinfo : EIATTR_REG_RECONFIG
	.align		4
.L_26:
        /*0070*/ 	.byte	0x01, 0x54
	.zero		2


	//----- nvinfo : EIATTR_MBARRIER_INSTR_OFFSETS
	.align		4
        /*0074*/ 	.byte	0x04, 0x39
        /*0076*/ 	.short	(.L_28 - .L_27)


	//   ....[0]....
.L_27:
        /*0078*/ 	.word	0x00000230
        /*007c*/ 	.word	0x000000ff
        /*0080*/ 	.word	0x00000000
        /*0084*/ 	.short	0x0100
        /*0086*/ 	.byte	0x08
	.zero		1


	//   ....[1]....
        /*0088*/ 	.word	0x00000240
        /*008c*/ 	.word	0x000000ff
        /*0090*/ 	.word	0x00000028
        /*0094*/ 	.short	0x0100
        /*0096*/ 	.byte	0x08
	.zero		1


	//   ....[2]....
        /*0098*/ 	.word	0x00000250
        /*009c*/ 	.word	0x000000ff
        /*00a0*/ 	.word	0x00000008
        /*00a4*/ 	.short	0x0100
        /*00a6*/ 	.byte	0x08
	.zero		1


	//   ....[3]....
        /*00a8*/ 	.word	0x00000260
        /*00ac*/ 	.word	0x000000ff
        /*00b0*/ 	.word	0x00000030
        /*00b4*/ 	.short	0x0100
        /*00b6*/ 	.byte	0x08
	.zero		1


	//   ....[4]....
        /*00b8*/ 	.word	0x00000270
        /*00bc*/ 	.word	0x000000ff
        /*00c0*/ 	.word	0x00000010
        /*00c4*/ 	.short	0x0100
        /*00c6*/ 	.byte	0x08
	.zero		1


	//   ....[5]....
        /*00c8*/ 	.word	0x00000280
        /*00cc*/ 	.word	0x000000ff
        /*00d0*/ 	.word	0x00000038
        /*00d4*/ 	.short	0x0100
        /*00d6*/ 	.byte	0x08
	.zero		1


	//   ....[6]....
        /*00d8*/ 	.word	0x00000290
        /*00dc*/ 	.word	0x000000ff
        /*00e0*/ 	.word	0x00000018
        /*00e4*/ 	.short	0x0100
        /*00e6*/ 	.byte	0x08
	.zero		1


	//   ....[7]....
        /*00e8*/ 	.word	0x000002a0
        /*00ec*/ 	.word	0x000000ff
        /*00f0*/ 	.word	0x00000040
        /*00f4*/ 	.short	0x0100
        /*00f6*/ 	.byte	0x08
	.zero		1


	//   ....[8]....
        /*00f8*/ 	.word	0x000002b0
        /*00fc*/ 	.word	0x000000ff
        /*0100*/ 	.word	0x00000020
        /*0104*/ 	.short	0x0100
        /*0106*/ 	.byte	0x08
	.zero		1


	//   ....[9]....
        /*0108*/ 	.word	0x000002c0
        /*010c*/ 	.word	0x000000ff
        /*0110*/ 	.word	0x00000048
        /*0114*/ 	.short	0x0100
        /*0116*/ 	.byte	0x08
	.zero		1


	//   ....[10]....
        /*0118*/ 	.word	0x000006f0
        /*011c*/ 	.word	0x000000ff
        /*0120*/ 	.word	0x00000060
        /*0124*/ 	.short	0x0100
        /*0126*/ 	.byte	0x06
	.zero		1


	//   ....[11]....
        /*0128*/ 	.word	0x00000740
        /*012c*/ 	.word	0x000000ff
        /*0130*/ 	.word	0x00000068
        /*0134*/ 	.short	0x0100
        /*0136*/ 	.byte	0x06
	.zero		1


	//   ....[12]....
        /*0138*/ 	.word	0x00001730
        /*013c*/ 	.word	0x000000ff
        /*0140*/ 	.word	0x00000000
        /*0144*/ 	.short	0x010a
        /*0146*/ 	.byte	0x06
	.zero		1


	//   ....[13]....
        /*0148*/ 	.word	0x00001770
        /*014c*/ 	.word	0x000000ff
        /*0150*/ 	.word	0x00000000
        /*0154*/ 	.short	0x010a
        /*0156*/ 	.byte	0x06
	.zero		1


	//   ....[14]....
        /*0158*/ 	.word	0x00002040
        /*015c*/ 	.word	0x000000ff
        /*0160*/ 	.word	0x00000000
        /*0164*/ 	.short	0x010a
        /*0166*/ 	.byte	0x0c
	.zero		1


	//   ....[15]....
        /*0168*/ 	.word	0x00002080
        /*016c*/ 	.word	0x000000ff
        /*0170*/ 	.word	0x00000000
        /*0174*/ 	.short	0x010a
        /*0176*/ 	.byte	0x0c
	.zero		1


	//   ....[16]....
        /*0178*/ 	.word	0x00002660
        /*017c*/ 	.word	0x0000008e
        /*0180*/ 	.word	0x00000000
        /*0184*/ 	.short	0x0101
        /*0186*/ 	.byte	0x3f
	.zero		1


	//   ....[17]....
        /*0188*/ 	.word	0x00002ce0
        /*018c*/ 	.word	0x0000000b
        /*0190*/ 	.word	0x00000000
        /*0194*/ 	.short	0x0101
        /*0196*/ 	.byte	0x3f
	.zero		1


	//   ....[18]....
        /*0198*/ 	.word	0x000085d0
        /*019c*/ 	.word	0x00000016
        /*01a0*/ 	.word	0x00000028
        /*01a4*/ 	.short	0x010a
        /*01a6*/ 	.byte	0x3f
	.zero		1


	//   ....[19]....
        /*01a8*/ 	.word	0x00008940
        /*01ac*/ 	.word	0x00000008
        /*01b0*/ 	.word	0x00000068
        /*01b4*/ 	.short	0x0101
        /*01b6*/ 	.byte	0x3f
	.zero		1


	//   ....[20]....
        /*01b8*/ 	.word	0x00009060
        /*01bc*/ 	.word	0x00000006
        /*01c0*/ 	.word	0x00000000
        /*01c4*/ 	.short	0x010a
        /*01c6*/ 	.byte	0x3f
	.zero		1


	//   ....[21]....
        /*01c8*/ 	.word	0x000090e0
        /*01cc*/ 	.word	0x00000007
        /*01d0*/ 	.word	0x00000000
        /*01d4*/ 	.short	0x010a
        /*01d6*/ 	.byte	0x3f
	.zero		1


	//   ....[22]....
        /*01d8*/ 	.word	0x00009170
        /*01dc*/ 	.word	0x0000000a
        /*01e0*/ 	.word	0x00000000
        /*01e4*/ 	.short	0x010a
        /*01e6*/ 	.byte	0x3f
	.zero		1


	//   ....[23]....
        /*01e8*/ 	.word	0x00009200
        /*01ec*/ 	.word	0x0000000b
        /*01f0*/ 	.word	0x00000000
        /*01f4*/ 	.short	0x010a
        /*01f6*/ 	.byte	0x3f
	.zero		1


	//   ....[24]....
        /*01f8*/ 	.word	0x00009290
        /*01fc*/ 	.word	0x00000003
        /*0200*/ 	.word	0x00000000
        /*0204*/ 	.short	0x010a
        /*0206*/ 	.byte	0x3f
	.zero		1


	//   ....[25]....
        /*0208*/ 	.word	0x00009300
        /*020c*/ 	.word	0x0000000c
        /*0210*/ 	.word	0x00000000
        /*0214*/ 	.short	0x010a
        /*0216*/ 	.byte	0x3f
	.zero		1


	//   ....[26]....
        /*0218*/ 	.word	0x00009360
        /*021c*/ 	.word	0x0000008e
        /*0220*/ 	.word	0x00000000
        /*0224*/ 	.short	0x010a
        /*0226*/ 	.byte	0x3f
	.zero		1


	//   ....[27]....
        /*0228*/ 	.word	0x00009430
        /*022c*/ 	.word	0x00000016
        /*0230*/ 	.word	0x00000028
        /*0234*/ 	.short	0x010a
        /*0236*/ 	.byte	0x3f
	.zero		1


	//   ....[28]....
        /*0238*/ 	.word	0x00009500
        /*023c*/ 	.word	0x00000006
        /*0240*/ 	.word	0x00000000
        /*0244*/ 	.short	0x010a
        /*0246*/ 	.byte	0x3f
	.zero		1


	//   ....[29]....
        /*0248*/ 	.word	0x00009550
        /*024c*/ 	.word	0x00000007
        /*0250*/ 	.word	0x00000000
        /*0254*/ 	.short	0x010a
        /*0256*/ 	.byte	0x3f
	.zero		1


	//   ....[30]....
        /*0258*/ 	.word	0x000095a0
        /*025c*/ 	.word	0x0000000a
        /*0260*/ 	.word	0x00000000
        /*0264*/ 	.short	0x010a
        /*0266*/ 	.byte	0x3f
	.zero		1


	//   ....[31]....
        /*0268*/ 	.word	0x000095f0
        /*026c*/ 	.word	0x0000000b
        /*0270*/ 	.word	0x00000000
        /*0274*/ 	.short	0x010a
        /*0276*/ 	.byte	0x3f
	.zero		1


	//----- nvinfo : EIATTR_NUM_MBARRIERS
	.align		4
.L_28:
        /*0278*/ 	.byte	0x03, 0x38
        /*027a*/ 	.short	0x000c


	//----- nvinfo : EIATTR_EXIT_INSTR_OFFSETS
	.align		4
        /*027c*/ 	.byte	0x04, 0x1c
        /*027e*/ 	.short	(.L_30 - .L_29)


	//   ....[0]....
.L_29:
        /*0280*/ 	.word	0x000008f0


	//   ....[1]....
        /*0284*/ 	.word	0x000010e0


	//   ....[2]....
        /*0288*/ 	.word	0x00007cf0


	//   ....[3]....
        /*028c*/ 	.word	0x00008250


	//   ....[4]....
        /*0290*/ 	.word	0x000092e0


	//----- nvinfo : EIATTR_MAX_THREADS
	.align		4
.L_30:
        /*0294*/ 	.byte	0x04, 0x05
        /*0296*/ 	.short	(.L_32 - .L_31)
.L_31:
        /*0298*/ 	.word	0x00000180
        /*029c*/ 	.word	0x00000001
        /*02a0*/ 	.word	0x00000001


	//----- nvinfo : EIATTR_CRS_STACK_SIZE
	.align		4
.L_32:
        /*02a4*/ 	.byte	0x04, 0x1e
        /*02a6*/ 	.short	(.L_34 - .L_33)
.L_33:
        /*02a8*/ 	.word	0x00000000


	//----- nvinfo : EIATTR_CBANK_PARAM_SIZE
	.align		4
.L_34:
        /*02ac*/ 	.byte	0x03, 0x19
        /*02ae*/ 	.short	0x0470


	//----- nvinfo : EIATTR_PARAM_CBANK
	.align		4
        /*02b0*/ 	.byte	0x04, 0x0a
        /*02b2*/ 	.short	(.L_36 - .L_35)
	.align		4
.L_35:
        /*02b4*/ 	.word	index@(.nv.constant0._ZN7cutlass13device_kernelINS_4gemm6kernel13GemmUniversalIN4cute5tupleIJiiiiEEENS1_10collective13CollectiveMmaINS1_37MainloopSm90TmaGmmaWarpSpecializedFP8ILi5ENS5_IJNS4_1CILi1EEENSA_ILi2EEESB_EEENS1_35KernelTmaWarpSpecializedCooperativeEEENS5_IJNSA_ILi128EEESG_NSA_ILi32EEEEEENS_12float_e4m3_tENS5_IJlSB_lEEESJ_SK_NS4_8TiledMMAINS4_8MMA_AtomIJNS4_4SM904GMMA31MMA_64x128x32_F32E4M3E4M3_SS_TNILNSO_7ScaleInE1ELSQ_1EEEEEENS4_6LayoutINS5_IJSC_SB_SB_EEENS5_IJSB_NSA_ILi0EEESV_EEEEENS5_IJNS4_10UnderscoreESY_SY_EEEEENS4_23SM90_TMA_LOAD_MULTICASTENS4_14ComposedLayoutINS4_7SwizzleILi1ELi4ELi3EEENS4_18smem_ptr_flag_bitsILi8EEENST_INS5_IJNSA_ILi8EEESH_EEENS5_IJSH_SB_EEEEEEEvNS4_8identityENS4_13SM90_TMA_LOADES1B_vS1C_EENS_8epilogue10collective6detail29Sm90TmaWarpSpecializedAdapterINS1G_15DefaultEpilogueISJ_SK_SK_NS1F_6thread17LinearCombinationISJ_Li1EffLNS1K_9ScaleType4KindE0ELNS_15FloatRoundStyleE2ESJ_EENS1_15EpilogueDefaultEEEEEvvEEEEvNT_6ParamsE)
        /*02b8*/ 	.short	0x0210
        /*02ba*/ 	.short	0x0470


	//----- nvinfo : EIATTR_SW_WAR
	.align		4
.L_36:
        /*02bc*/ 	.byte	0x04, 0x36
        /*02be*/ 	.short	(.L_38 - .L_37)
.L_37:
        /*02c0*/ 	.word	0x00000008
.L_38:


//--------------------- .nv.callgraph             --------------------------
	.section	.nv.callgraph,"",@"SHT_CUDA_CALLGRAPH"
	.align	4
	.sectionentsize	8
	.align		4
        /*0000*/ 	.word	0x00000000
	.align		4
        /*0004*/ 	.word	0xffffffff
	.align		4
        /*0008*/ 	.word	0x00000000
	.align		4
        /*000c*/ 	.word	0xfffffffe
	.align		4
        /*0010*/ 	.word	0x00000000
	.align		4
        /*0014*/ 	.word	0xfffffffd
	.align		4
        /*0018*/ 	.word	0x00000000
	.align		4
        /*001c*/ 	.word	0xfffffffc


//--------------------- .nv.constant4             --------------------------
	.section	.nv.constant4,"a",@progbits
	.align	8
	.align		8
.nv.constant4:
        /*0000*/ 	.dword	_ZN39_INTERNAL_31ee6395_4_k_cu_2f2d9a41_49594cuda3std3__45__cpo5beginE
	.align		8
        /*0008*/ 	.dword	_ZN39_INTERNAL_31ee6395_4_k_cu_2f2d9a41_49594cuda3std3__45__cpo3endE
	.align		8
        /*0010*/ 	.dword	_ZN39_INTERNAL_31ee6395_4_k_cu_2f2d9a41_49594cuda3std3__45__cpo6cbeginE
	.align		8
        /*0018*/ 	.dword	_ZN39_INTERNAL_31ee6395_4_k_cu_2f2d9a41_49594cuda3std3__45__cpo4cendE
	.align		8
        /*0020*/ 	.dword	_ZN39_INTERNAL_31ee6395_4_k_cu_2f2d9a41_49594cuda3std3__441_GLOBAL__N__31ee6395_4_k_cu_2f2d9a41_49596ignoreE
	.align		8
        /*0028*/ 	.dword	_ZN39_INTERNAL_31ee6395_4_k_cu_2f2d9a41_49594cuda3std3__419piecewise_constructE
	.align		8
        /*0030*/ 	.dword	_ZN39_INTERNAL_31ee6395_4_k_cu_2f2d9a41_49594cuda3std3__48in_placeE
	.align		8
        /*0038*/ 	.dword	_ZN39_INTERNAL_31ee6395_4_k_cu_2f2d9a41_49594cuda3std6ranges3__45__cpo4swapE
	.align		8
        /*0040*/ 	.dword	_ZN39_INTERNAL_31ee6395_4_k_cu_2f2d9a41_49594cuda3std6ranges3__45__cpo9iter_moveE
	.align		8
        /*0048*/ 	.dword	_ZN39_INTERNAL_31ee6395_4_k_cu_2f2d9a41_49594cute7productE
	.align		8
        /*0050*/ 	.dword	_ZN39_INTERNAL_31ee6395_4_k_cu_2f2d9a41_49594cute1_E


//--------------------- .text._ZN7cutlass13device_kernelINS_4gemm6kernel13GemmUniversalIN4cute5tupleIJiiiiEEENS1_10collective13CollectiveMmaINS1_37MainloopSm90TmaGmmaWarpSpecializedFP8ILi5ENS5_IJNS4_1CILi1EEENSA_ILi2EEESB_EEENS1_35KernelTmaWarpSpecializedCooperativeEEENS5_IJNSA_ILi128EEESG_NSA_ILi32EEEEEENS_12float_e4m3_tENS5_IJlSB_lEEESJ_SK_NS4_8TiledMMAINS4_8MMA_AtomIJNS4_4SM904GMMA31MMA_64x128x32_F32E4M3E4M3_SS_TNILNSO_7ScaleInE1ELSQ_1EEEEEENS4_6LayoutINS5_IJSC_SB_SB_EEENS5_IJSB_NSA_ILi0EEESV_EEEEENS5_IJNS4_10UnderscoreESY_SY_EEEEENS4_23SM90_TMA_LOAD_MULTICASTENS4_14ComposedLayoutINS4_7SwizzleILi1ELi4ELi3EEENS4_18smem_ptr_flag_bitsILi8EEENST_INS5_IJNSA_ILi8EEESH_EEENS5_IJSH_SB_EEEEEEEvNS4_8identityENS4_13SM90_TMA_LOADES1B_vS1C_EENS_8epilogue10collective6detail29Sm90TmaWarpSpecializedAdapterINS1G_15DefaultEpilogueISJ_SK_SK_NS1F_6thread17LinearCombinationISJ_Li1EffLNS1K_9ScaleType4KindE0ELNS_15FloatRoundStyleE2ESJ_EENS1_15EpilogueDefaultEEEEEvvEEEEvNT_6ParamsE --------------------------
	.section	.text._ZN7cutlass13device_kernelINS_4gemm6kernel13GemmUniversalIN4cute5tupleIJiiiiEEENS1_10collective13CollectiveMmaINS1_37MainloopSm90TmaGmmaWarpSpecializedFP8ILi5ENS5_IJNS4_1CILi1EEENSA_ILi2EEESB_EEENS1_35KernelTmaWarpSpecializedCooperativeEEENS5_IJNSA_ILi128EEESG_NSA_ILi32EEEEEENS_12float_e4m3_tENS5_IJlSB_lEEESJ_SK_NS4_8TiledMMAINS4_8MMA_AtomIJNS4_4SM904GMMA31MMA_64x128x32_F32E4M3E4M3_SS_TNILNSO_7ScaleInE1ELSQ_1EEEEEENS4_6LayoutINS5_IJSC_SB_SB_EEENS5_IJSB_NSA_ILi0EEESV_EEEEENS5_IJNS4_10UnderscoreESY_SY_EEEEENS4_23SM90_TMA_LOAD_MULTICASTENS4_14ComposedLayoutINS4_7SwizzleILi1ELi4ELi3EEENS4_18smem_ptr_flag_bitsILi8EEENST_INS5_IJNSA_ILi8EEESH_EEENS5_IJSH_SB_EEEEEEEvNS4_8identityENS4_13SM90_TMA_LOADES1B_vS1C_EENS_8epilogue10collective6detail29Sm90TmaWarpSpecializedAdapterINS1G_15DefaultEpilogueISJ_SK_SK_NS1F_6thread17LinearCombinationISJ_Li1EffLNS1K_9ScaleType4KindE0ELNS_15FloatRoundStyleE2ESJ_EENS1_15EpilogueDefaultEEEEEvvEEEEvNT_6ParamsE,"ax",@progbits
	.align	128
.text._ZN7cutlass13device_kernelINS_4gemm6kernel13GemmUniversalIN4cute5tupleIJiiiiEEENS1_10collective13CollectiveMmaINS1_37MainloopSm90TmaGmmaWarpSpecializedFP8ILi5ENS5_IJNS4_1CILi1EEENSA_ILi2EEESB_EEENS1_35KernelTmaWarpSpecializedCooperativeEEENS5_IJNSA_ILi128EEESG_NSA_ILi32EEEEEENS_12float_e4m3_tENS5_IJlSB_lEEESJ_SK_NS4_8TiledMMAINS4_8MMA_AtomIJNS4_4SM904GMMA31MMA_64x128x32_F32E4M3E4M3_SS_TNILNSO_7ScaleInE1ELSQ_1EEEEEENS4_6LayoutINS5_IJSC_SB_SB_EEENS5_IJSB_NSA_ILi0EEESV_EEEEENS5_IJNS4_10UnderscoreESY_SY_EEEEENS4_23SM90_TMA_LOAD_MULTICASTENS4_14ComposedLayoutINS4_7SwizzleILi1ELi4ELi3EEENS4_18smem_ptr_flag_bitsILi8EEENST_INS5_IJNSA_ILi8EEESH_EEENS5_IJSH_SB_EEEEEEEvNS4_8identityENS4_13SM90_TMA_LOADES1B_vS1C_EENS_8epilogue10collective6detail29Sm90TmaWarpSpecializedAdapterINS1G_15DefaultEpilogueISJ_SK_SK_NS1F_6thread17LinearCombinationISJ_Li1EffLNS1K_9ScaleType4KindE0ELNS_15FloatRoundStyleE2ESJ_EENS1_15EpilogueDefaultEEEEEvvEEEEvNT_6ParamsE:
        .type           _ZN7cutlass13device_kernelINS_4gemm6kernel13GemmUniversalIN4cute5tupleIJiiiiEEENS1_10collective13CollectiveMmaINS1_37MainloopSm90TmaGmmaWarpSpecializedFP8ILi5ENS5_IJNS4_1CILi1EEENSA_ILi2EEESB_EEENS1_35KernelTmaWarpSpecializedCooperativeEEENS5_IJNSA_ILi128EEESG_NSA_ILi32EEEEEENS_12float_e4m3_tENS5_IJlSB_lEEESJ_SK_NS4_8TiledMMAINS4_8MMA_AtomIJNS4_4SM904GMMA31MMA_64x128x32_F32E4M3E4M3_SS_TNILNSO_7ScaleInE1ELSQ_1EEEEEENS4_6LayoutINS5_IJSC_SB_SB_EEENS5_IJSB_NSA_ILi0EEESV_EEEEENS5_IJNS4_10UnderscoreESY_SY_EEEEENS4_23SM90_TMA_LOAD_MULTICASTENS4_14ComposedLayoutINS4_7SwizzleILi1ELi4ELi3EEENS4_18smem_ptr_flag_bitsILi8EEENST_INS5_IJNSA_ILi8EEESH_EEENS5_IJSH_SB_EEEEEEEvNS4_8identityENS4_13SM90_TMA_LOADES1B_vS1C_EENS_8epilogue10collective6detail29Sm90TmaWarpSpecializedAdapterINS1G_15DefaultEpilogueISJ_SK_SK_NS1F_6thread17LinearCombinationISJ_Li1EffLNS1K_9ScaleType4KindE0ELNS_15FloatRoundStyleE2ESJ_EENS1_15EpilogueDefaultEEEEEvvEEEEvNT_6ParamsE,@function
        .size           _ZN7cutlass13device_kernelINS_4gemm6kernel13GemmUniversalIN4cute5tupleIJiiiiEEENS1_10collective13CollectiveMmaINS1_37MainloopSm90TmaGmmaWarpSpecializedFP8ILi5ENS5_IJNS4_1CILi1EEENSA_ILi2EEESB_EEENS1_35KernelTmaWarpSpecializedCooperativeEEENS5_IJNSA_ILi128EEESG_NSA_ILi32EEEEEENS_12float_e4m3_tENS5_IJlSB_lEEESJ_SK_NS4_8TiledMMAINS4_8MMA_AtomIJNS4_4SM904GMMA31MMA_64x128x32_F32E4M3E4M3_SS_TNILNSO_7ScaleInE1ELSQ_1EEEEEENS4_6LayoutINS5_IJSC_SB_SB_EEENS5_IJSB_NSA_ILi0EEESV_EEEEENS5_IJNS4_10UnderscoreESY_SY_EEEEENS4_23SM90_TMA_LOAD_MULTICASTENS4_14ComposedLayoutINS4_7SwizzleILi1ELi4ELi3EEENS4_18smem_ptr_flag_bitsILi8EEENST_INS5_IJNSA_ILi8EEESH_EEENS5_IJSH_SB_EEEEEEEvNS4_8identityENS4_13SM90_TMA_LOADES1B_vS1C_EENS_8epilogue10collective6detail29Sm90TmaWarpSpecializedAdapterINS1G_15DefaultEpilogueISJ_SK_SK_NS1F_6thread17LinearCombinationISJ_Li1EffLNS1K_9ScaleType4KindE0ELNS_15FloatRoundStyleE2ESJ_EENS1_15EpilogueDefaultEEEEEvvEEEEvNT_6ParamsE,(.L_x_208 - _ZN7cutlass13device_kernelINS_4gemm6kernel13GemmUniversalIN4cute5tupleIJiiiiEEENS1_10collective13CollectiveMmaINS1_37MainloopSm90TmaGmmaWarpSpecializedFP8ILi5ENS5_IJNS4_1CILi1EEENSA_ILi2EEESB_EEENS1_35KernelTmaWarpSpecializedCooperativeEEENS5_IJNSA_ILi128EEESG_NSA_ILi32EEEEEENS_12float_e4m3_tENS5_IJlSB_lEEESJ_SK_NS4_8TiledMMAINS4_8MMA_AtomIJNS4_4SM904GMMA31MMA_64x128x32_F32E4M3E4M3_SS_TNILNSO_7ScaleInE1ELSQ_1EEEEEENS4_6LayoutINS5_IJSC_SB_SB_EEENS5_IJSB_NSA_ILi0EEESV_EEEEENS5_IJNS4_10UnderscoreESY_SY_EEEEENS4_23SM90_TMA_LOAD_MULTICASTENS4_14ComposedLayoutINS4_7SwizzleILi1ELi4ELi3EEENS4_18smem_ptr_flag_bitsILi8EEENST_INS5_IJNSA_ILi8EEESH_EEENS5_IJSH_SB_EEEEEEEvNS4_8identityENS4_13SM90_TMA_LOADES1B_vS1C_EENS_8epilogue10collective6detail29Sm90TmaWarpSpecializedAdapterINS1G_15DefaultEpilogueISJ_SK_SK_NS1F_6thread17LinearCombinationISJ_Li1EffLNS1K_9ScaleType4KindE0ELNS_15FloatRoundStyleE2ESJ_EENS1_15EpilogueDefaultEEEEEvvEEEEvNT_6ParamsE)
        .other          _ZN7cutlass13device_kernelINS_4gemm6kernel13GemmUniversalIN4cute5tupleIJiiiiEEENS1_10collective13CollectiveMmaINS1_37MainloopSm90TmaGmmaWarpSpecializedFP8ILi5ENS5_IJNS4_1CILi1EEENSA_ILi2EEESB_EEENS1_35KernelTmaWarpSpecializedCooperativeEEENS5_IJNSA_ILi128EEESG_NSA_ILi32EEEEEENS_12float_e4m3_tENS5_IJlSB_lEEESJ_SK_NS4_8TiledMMAINS4_8MMA_AtomIJNS4_4SM904GMMA31MMA_64x128x32_F32E4M3E4M3_SS_TNILNSO_7ScaleInE1ELSQ_1EEEEEENS4_6LayoutINS5_IJSC_SB_SB_EEENS5_IJSB_NSA_ILi0EEESV_EEEEENS5_IJNS4_10UnderscoreESY_SY_EEEEENS4_23SM90_TMA_LOAD_MULTICASTENS4_14ComposedLayoutINS4_7SwizzleILi1ELi4ELi3EEENS4_18smem_ptr_flag_bitsILi8EEENST_INS5_IJNSA_ILi8EEESH_EEENS5_IJSH_SB_EEEEEEEvNS4_8identityENS4_13SM90_TMA_LOADES1B_vS1C_EENS_8epilogue10collective6detail29Sm90TmaWarpSpecializedAdapterINS1G_15DefaultEpilogueISJ_SK_SK_NS1F_6thread17LinearCombinationISJ_Li1EffLNS1K_9ScaleType4KindE0ELNS_15FloatRoundStyleE2ESJ_EENS1_15EpilogueDefaultEEEEEvvEEEEvNT_6ParamsE,@"STO_CUDA_ENTRY STV_DEFAULT"
_ZN7cutlass13device_kernelINS_4gemm6kernel13GemmUniversalIN4cute5tupleIJiiiiEEENS1_10collective13CollectiveMmaINS1_37MainloopSm90TmaGmmaWarpSpecializedFP8ILi5ENS5_IJNS4_1CILi1EEENSA_ILi2EEESB_EEENS1_35KernelTmaWarpSpecializedCooperativeEEENS5_IJNSA_ILi128EEESG_NSA_ILi32EEEEEENS_12float_e4m3_tENS5_IJlSB_lEEESJ_SK_NS4_8TiledMMAINS4_8MMA_AtomIJNS4_4SM904GMMA31MMA_64x128x32_F32E4M3E4M3_SS_TNILNSO_7ScaleInE1ELSQ_1EEEEEENS4_6LayoutINS5_IJSC_SB_SB_EEENS5_IJSB_NSA_ILi0EEESV_EEEEENS5_IJNS4_10UnderscoreESY_SY_EEEEENS4_23SM90_TMA_LOAD_MULTICASTENS4_14ComposedLayoutINS4_7SwizzleILi1ELi4ELi3EEENS4_18smem_ptr_flag_bitsILi8EEENST_INS5_IJNSA_ILi8EEESH_EEENS5_IJSH_SB_EEEEEEEvNS4_8identityENS4_13SM90_TMA_LOADES1B_vS1C_EENS_8epilogue10collective6detail29Sm90TmaWarpSpecializedAdapterINS1G_15DefaultEpilogueISJ_SK_SK_NS1F_6thread17LinearCombinationISJ_Li1EffLNS1K_9ScaleType4KindE0ELNS_15FloatRoundStyleE2ESJ_EENS1_15EpilogueDefaultEEEEEvvEEEEvNT_6ParamsE:
[----:B------:R-:W-:Y:S01]  /*0000*/  LDC R1, c[0x0][0x28] ;  /* 0x00000a00ff017b82 */ /* 0x000fe20000000800 */
[----:B------:R-:W0:Y:S01]  /*0010*/  S2R R0, SR_TID.X ;  /* 0x0000000000007919 */ /* 0x000e220000002100 */
[----:B------:R-:W-:Y:S01]  /*0020*/  ELECT P0, URZ, PT ;  /* 0x00000000003f782f */ /* 0x000fe20003800000 */
[----:B------:R-:W-:Y:S01]  /*0030*/  BSSY B0, `(.L_x_0) ;  /* 0x000000f000007945 */ /* 0x000fe20003800000 */
[--C-:B0-----:R-:W-:Y:S02]  /*0040*/  SHF.R.U32.HI R2, RZ, 0x5, R0.reuse ;  /* 0x00000005ff027819 */ /* 0x101fe40000011600 */
[----:B------:R-:W-:-:S03]  /*0050*/  SHF.R.U32.HI R3, RZ, 0x7, R0 ;  /* 0x00000007ff037819 */ /* 0x000fc60000011600 */
[----:B------:R-:W0:Y:S04]  /*0060*/  SHFL.IDX PT, R6, R2, RZ, 0x1f ;  /* 0x00001fff02067589 */ /* 0x000e2800000e0000 */
[----:B------:R1:W2:Y:S01]  /*0070*/  SHFL.IDX PT, R4, R3, RZ, 0x1f ;  /* 0x00001fff03047589 */ /* 0x0002a200000e0000 */
[----:B0-----:R-:W-:-:S13]  /*0080*/  ISETP.NE.OR P0, PT, R6, RZ, !P0 ;  /* 0x000000ff0600720c */ /* 0x001fda0004705670 */
[----:B-12---:R-:W-:Y:S05]  /*0090*/  @P0 BRA `(.L_x_1) ;  /* 0x0000000000200947 */ /* 0x006fea0003800000 */
[----:B------:R-:W-:Y:S02]  /*00a0*/  ULDC.64 UR4, c[0x0][0x198] ;  /* 0x0000660000047ab9 */ /* 0x000fe40000000a00 */
[----:B------:R-:W-:Y:S02]  /*00b0*/  UIADD3 UR6, UP0, UR4, 0xf0, URZ ;  /* 0x000000f004067890 */ /* 0x000fe4000ff1e03f */
[----:B------:R-:W-:Y:S02]  /*00c0*/  UIADD3 UR4, UP1, UR4, 0x1f0, URZ ;  /* 0x000001f004047890 */ /* 0x000fe4000ff3e03f */
[----:B------:R-:W-:Y:S02]  /*00d0*/  UIADD3.X UR7, URZ, UR5, URZ, UP0, !UPT ;  /* 0x000000053f077290 */ /* 0x000fe400087fe43f */
[----:B------:R-:W-:-:S07]  /*00e0*/  UIADD3.X UR5, URZ, UR5, URZ, UP1, !UPT ;  /* 0x000000053f057290 */ /* 0x000fce0008ffe43f */
[----:B------:R0:W-:Y:S02]  /*00f0*/  UTMACCTL.PF [UR6] ;  /* 0x00000000060079b9 */ /* 0x0001e40008040000 */
[----:B------:R0:W-:Y:S02]  /*0100*/  UTMACCTL.PF [UR4] ;  /* 0x00000000040079b9 */ /* 0x0001e40008040000 */
[----:B0-----:R-:W-:Y:S01]  /*0110*/  NOP ;  /* 0x0000000000007918 */ /* 0x001fe20000000000 */
.L_x_1:
[----:B------:R-:W-:Y:S05]  /*0120*/  BSYNC B0 ;  /* 0x0000000000007941 */ /* 0x000fea0003800000 */
.L_x_0:
[----:B------:R-:W0:Y:S02]  /*0130*/  SHFL.IDX PT, R3, R2, RZ, 0x1f ;  /* 0x00001fff02037589 */ /* 0x000e2400000e0000 */
[----:B0-----:R-:W-:-:S13]  /*0140*/  ISETP.NE.AND P0, PT, R3, RZ, PT ;  /* 0x000000ff0300720c */ /* 0x001fda0003f05270 */
[----:B------:R-:W-:Y:S05]  /*0150*/  @P0 BRA `(.L_x_2) ;  /* 0x0000000000600947 */ /* 0x000fea0003800000 */
[----:B------:R-:W0:Y:S01]  /*0160*/  S2UR UR8, SR_CgaCtaId ;  /* 0x00000000000879c3 */ /* 0x000e220000008800 */
[----:B------:R-:W-:Y:S01]  /*0170*/  UMOV UR4, 0x400 ;  /* 0x0000040000047882 */ /* 0x000fe20000000000 */
[----:B------:R-:W-:Y:S01]  /*0180*/  UMOV UR5, 0x1 ;  /* 0x0000000100057882 */ /* 0x000fe20000000000 */
[----:B------:R-:W-:Y:S01]  /*0190*/  UMOV UR6, 0x4 ;  /* 0x0000000400067882 */ /* 0x000fe20000000000 */
[----:B------:R-:W-:Y:S01]  /*01a0*/  ELECT P0, URZ, PT ;  /* 0x00000000003f782f */ /* 0x000fe20003800000 */
[----:B------:R-:W-:-:S04]  /*01b0*/  UIADD3 UR6, -UR6, 0x100000, URZ ;  /* 0x0010000006067890 */ /* 0x000fc8000fffe13f */
[----:B------:R-:W-:Y:S02]  /*01c0*/  USHF.L.U32 UR7, UR6, 0xb, URZ ;  /* 0x0000000b06077899 */ /* 0x000fe4000800063f */
[----:B------:R-:W-:Y:S02]  /*01d0*/  USHF.L.U32 UR6, UR6, 0x1, URZ ;  /* 0x0000000106067899 */ /* 0x000fe4000800063f */
[----:B0-----:R-:W-:Y:S02]  /*01e0*/  ULEA UR8, UR8, UR4, 0x18 ;  /* 0x0000000408087291 */ /* 0x001fe4000f8ec03f */
[----:B------:R-:W-:-:S04]  /*01f0*/  UIADD3 UR4, -UR5, 0x100000, URZ ;  /* 0x0010000005047890 */ /* 0x000fc8000fffe13f */
[----:B------:R-:W-:Y:S02]  /*0200*/  USHF.L.U32 UR5, UR4, 0xb, URZ ;  /* 0x0000000b04057899 */ /* 0x000fe4000800063f */
[----:B------:R-:W-:Y:S01]  /*0210*/  USHF.L.U32 UR4, UR4, 0x1, URZ ;  /* 0x0000000104047899 */ /* 0x000fe2000800063f */
[----:B------:R-:W0:Y:S11]  /*0220*/  FENCE.VIEW.ASYNC.S ;  /* 0x00000000000073c6 */ /* 0x000e360000000000 */
[----:B0-----:R0:W1:Y:S01]  /*0230*/  SYNCS.EXCH.64 URZ, [UR8], UR4 ;  /* 0x00000004083f75b2 */ /* 0x0010620008000100 */
[----:B------:R0:W2:Y:S01]  /*0240*/  SYNCS.EXCH.64 URZ, [UR8+0x28], UR6 ;  /* 0x00002806083f75b2 */ /* 0x0000a20008000100 */
[----:B------:R0:W3:Y:S01]  /*0250*/  SYNCS.EXCH.64 URZ, [UR8+0x8], UR4 ;  /* 0x00000804083f75b2 */ /* 0x0000e20008000100 */
[----:B------:R0:W4:Y:S01]  /*0260*/  SYNCS.EXCH.64 URZ, [UR8+0x30], UR6 ;  /* 0x00003006083f75b2 */ /* 0x0001220008000100 */
[----:B------:R0:W0:Y:S01]  /*0270*/  SYNCS.EXCH.64 URZ, [UR8+0x10], UR4 ;  /* 0x00001004083f75b2 */ /* 0x0000220008000100 */
[----:B------:R0:W0:Y:S01]  /*0280*/  SYNCS.EXCH.64 URZ, [UR8+0x38], UR6 ;  /* 0x00003806083f75b2 */ /* 0x0000220008000100 */
[----:B------:R0:W0:Y:S01]  /*0290*/  SYNCS.EXCH.64 URZ, [UR8+0x18], UR4 ;  /* 0x00001804083f75b2 */ /* 0x0000220008000100 */
[----:B------:R0:W0:Y:S01]  /*02a0*/  SYNCS.EXCH.64 URZ, [UR8+0x40], UR6 ;  /* 0x00004006083f75b2 */ /* 0x0000220008000100 */
[----:B------:R0:W0:Y:S01]  /*02b0*/  SYNCS.EXCH.64 URZ, [UR8+0x20], UR4 ;  /* 0x00002004083f75b2 */ /* 0x0000220008000100 */
[----:B------:R0:W0:Y:S01]  /*02c0*/  SYNCS.EXCH.64 URZ, [UR8+0x48], UR6 ;  /* 0x00004806083f75b2 */ /* 0x0000220008000100 */
[----:B------:R-:W-:Y:S01]  /*02d0*/  NOP ;  /* 0x0000000000007918 */ /* 0x000fe20000000000 */
.L_x_2:
[----:B------:R-:W5:Y:S01]  /*02e0*/  SHFL.IDX PT, R2, R2, RZ, 0x1f ;  /* 0x00001fff02027589 */ /* 0x000f6200000e0000 */
[----:B------:R-:W-:Y:S01]  /*02f0*/  SHF.R.S32.HI R5, RZ, 0x1f, R0 ;  /* 0x0000001fff057819 */ /* 0x000fe20000011400 */
[----:B0-----:R-:W0:Y:S01]  /*0300*/  S2UR UR8, SR_CTAID.X ;  /* 0x00000000000879c3 */ /* 0x001e220000002500 */
[----:B------:R-:W-:Y:S01]  /*0310*/  ELECT P0, URZ, PT ;  /* 0x00000000003f782f */ /* 0x000fe20003800000 */
[----:B------:R-:W1:Y:S01]  /*0320*/  S2R R8, SR_CTAID.Y ;  /* 0x0000000000087919 */ /* 0x000e620000002600 */
[----:B------:R-:W-:Y:S01]  /*0330*/  LEA.HI R5, R5, R0, RZ, 0x7 ;  /* 0x0000000005057211 */ /* 0x000fe200078f38ff */
[----:B------:R-:W-:Y:S01]  /*0340*/  ULDC UR4, c[0x0][0x154] ;  /* 0x0000550000047ab9 */ /* 0x000fe20000000800 */
[----:B------:R-:W-:Y:S01]  /*0350*/  NOP ;  /* 0x0000000000007918 */ /* 0x000fe20000000000 */
[----:B------:R-:W-:Y:S01]  /*0360*/  NOP ;  /* 0x0000000000007918 */ /* 0x000fe20000000000 */
[----:B------:R-:W-:Y:S01]  /*0370*/  LOP3.LUT R5, R5, 0xffffff80, RZ, 0xc0, !PT ;  /* 0xffffff8005057812 */ /* 0x000fe200078ec0ff */
[----:B------:R-:W2:Y:S04]  /*0380*/  LDC R14, c[0x0][0x140] ;  /* 0x00005000ff0e7b82 */ /* 0x000ea80000000800 */
[----:B------:R-:W-:-:S04]  /*0390*/  IMAD.IADD R5, R0, 0x1, -R5 ;  /* 0x0000000100057824 */ /* 0x000fc800078e0a05 */
[----:B------:R-:W3:Y:S01]  /*03a0*/  LDC R19, c[0x0][0x148] ;  /* 0x00005200ff137b82 */ /* 0x000ee20000000800 */
[----:B------:R-:W-:Y:S02]  /*03b0*/  SHF.R.S32.HI R10, RZ, 0x1f, R5 ;  /* 0x0000001fff0a7819 */ /* 0x000fe40000011405 */
[----:B------:R-:W-:Y:S02]  /*03c0*/  LOP3.LUT P2, RZ, R5, 0x7, RZ, 0xc0, !PT ;  /* 0x0000000705ff7812 */ /* 0x000fe4000784c0ff */
[----:B------:R-:W-:Y:S02]  /*03d0*/  LEA.HI R10, R10, R5, RZ, 0x3 ;  /* 0x000000050a0a7211 */ /* 0x000fe400078f18ff */
[----:B-----5:R-:W-:Y:S01]  /*03e0*/  ISETP.NE.OR P0, PT, R2, RZ, !P0 ;  /* 0x000000ff0200720c */ /* 0x020fe20004705670 */
[----:B------:R-:W5:Y:S01]  /*03f0*/  LDC R12, c[0x0][0x144] ;  /* 0x00005100ff0c7b82 */ /* 0x000f620000000800 */
[--C-:B------:R-:W-:Y:S02]  /*0400*/  SHF.R.S32.HI R2, RZ, 0x3, R10.reuse ;  /* 0x00000003ff027819 */ /* 0x100fe4000001140a */
[----:B------:R-:W-:-:S02]  /*0410*/  SHF.R.S32.HI R7, RZ, 0x1f, R10 ;  /* 0x0000001fff077819 */ /* 0x000fc4000001140a */
[----:B------:R-:W-:Y:S02]  /*0420*/  SHF.R.S32.HI R10, RZ, 0x1f, R3 ;  /* 0x0000001fff0a7819 */ /* 0x000fe40000011403 */
[----:B------:R-:W-:Y:S02]  /*0430*/  LEA.HI R7, R7, R2, RZ, 0x2 ;  /* 0x0000000207077211 */ /* 0x000fe400078f10ff */
[----:B------:R-:W-:Y:S02]  /*0440*/  LEA.HI R10, R10, R3, RZ, 0x2 ;  /* 0x000000030a0a7211 */ /* 0x000fe400078f10ff */
[----:B------:R-:W-:Y:S01]  /*0450*/  LOP3.LUT R7, R7, 0xfffffffc, RZ, 0xc0, !PT ;  /* 0xfffffffc07077812 */ /* 0x000fe200078ec0ff */
[----:B------:R-:W-:Y:S01]  /*0460*/  VOTEU.ALL UP0, P0 ;  /* 0x00000000003f7886 */ /* 0x000fe20000000000 */
[----:B-1----:R-:W-:Y:S01]  /*0470*/  I2FP.F32.U32 R11, R8 ;  /* 0x00000008000b7245 */ /* 0x002fe20000201000 */
[----:B------:R-:W-:Y:S01]  /*0480*/  VOTEU.ALL UP1, P0 ;  /* 0x00000000003f7886 */ /* 0x000fe20000020000 */
[----:B------:R-:W-:Y:S01]  /*0490*/  LOP3.LUT R10, R10, 0x3ffffffc, RZ, 0xc0, !PT ;  /* 0x3ffffffc0a0a7812 */ /* 0x000fe200078ec0ff */
[----:B------:R-:W-:Y:S01]  /*04a0*/  IMAD.IADD R7, R2, 0x1, -R7 ;  /* 0x0000000102077824 */ /* 0x000fe200078e0a07 */
[----:B------:R-:W1:Y:S01]  /*04b0*/  @!UP0 S2UR UR7, SR_CgaCtaId ;  /* 0x00000000000789c3 */ /* 0x000e620000008800 */
[----:B0-----:R-:W-:Y:S01]  /*04c0*/  I2FP.F32.U32 R2, UR8 ;  /* 0x0000000800027c45 */ /* 0x001fe20008201000 */
[----:B------:R-:W-:Y:S01]  /*04d0*/  FMUL R13, R11, UR4 ;  /* 0x000000040b0d7c20 */ /* 0x000fe20008400000 */
[----:B------:R-:W-:Y:S01]  /*04e0*/  ULDC UR4, c[0x0][0x150] ;  /* 0x0000540000047ab9 */ /* 0x000fe20000000800 */
[----:B------:R-:W-:Y:S01]  /*04f0*/  IMAD.IADD R10, R3, 0x1, -R10 ;  /* 0x00000001030a7824 */ /* 0x000fe200078e0a0a */
[----:B------:R-:W-:Y:S01]  /*0500*/  SHF.R.S32.HI R3, RZ, 0x1f, R6 ;  /* 0x0000001fff037819 */ /* 0x000fe20000011406 */
[----:B------:R-:W-:Y:S01]  /*0510*/  FMUL R11, R2, UR4 ;  /* 0x00000004020b7c20 */ /* 0x000fe20008400000 */
[----:B------:R-:W-:Y:S01]  /*0520*/  UMOV UR4, 0x20 ;  /* 0x0000002000047882 */ /* 0x000fe20000000000 */
[----:B------:R-:W0:Y:S01]  /*0530*/  F2I.U32.TRUNC.NTZ R13, R13 ;  /* 0x0000000d000d7305 */ /* 0x000e22000020f000 */
[----:B------:R-:W-:Y:S01]  /*0540*/  LEA.HI R3, R3, R6, RZ, 0x2 ;  /* 0x0000000603037211 */ /* 0x000fe200078f10ff */
[----:B------:R-:W-:Y:S01]  /*0550*/  IMAD R7, R10, 0x4, R7 ;  /* 0x000000040a077824 */ /* 0x000fe200078e0207 */
[----:B------:R-:W-:Y:S01]  /*0560*/  @!UP0 UMOV UR6, 0x400 ;  /* 0x0000040000068882 */ /* 0x000fe20000000000 */
[----:B------:R-:W-:-:S04]  /*0570*/  @!UP0 UIADD3 UR4, -UR4, 0x100000, URZ ;  /* 0x0010000004048890 */ /* 0x000fc8000fffe13f */
[----:B------:R-:W-:Y:S02]  /*0580*/  @!UP0 USHF.L.U32 UR5, UR4, 0xb, URZ ;  /* 0x0000000b04058899 */ /* 0x000fe4000800063f */
[----:B------:R-:W-:Y:S01]  /*0590*/  @!UP0 USHF.L.U32 UR4, UR4, 0x1, URZ ;  /* 0x0000000104048899 */ /* 0x000fe2000800063f */
[----:B------:R-:W-:Y:S01]  /*05a0*/  LOP3.LUT R3, R3, 0xfffffffc, RZ, 0xc0, !PT ;  /* 0xfffffffc03037812 */ /* 0x000fe200078ec0ff */
[C---:B------:R-:W-:Y:S01]  /*05b0*/  IMAD.SHL.U32 R2, R7.reuse, 0x4, RZ ;  /* 0x0000000407027824 */ /* 0x040fe200078e00ff */
[----:B--2---:R-:W-:Y:S01]  /*05c0*/  ISETP.EQ.U32.AND P4, PT, R14, 0x1, PT ;  /* 0x000000010e00780c */ /* 0x004fe20003f82070 */
[----:B------:R-:W2:Y:S01]  /*05d0*/  F2I.U32.TRUNC.NTZ R11, R11 ;  /* 0x0000000b000b7305 */ /* 0x000ea2000020f000 */
[----:B------:R-:W-:Y:S02]  /*05e0*/  VIADD R10, R4, 0xffffffff ;  /* 0xffffffff040a7836 */ /* 0x000fe40000000000 */
[----:B------:R-:W-:Y:S01]  /*05f0*/  IMAD.IADD R6, R6, 0x1, -R3 ;  /* 0x0000000106067824 */ /* 0x000fe200078e0a03 */
[----:B------:R-:W-:-:S02]  /*0600*/  LOP3.LUT R5, R7, 0xc, R2, 0x78, !PT ;  /* 0x0000000c07057812 */ /* 0x000fc400078e7802 */
[----:B------:R-:W-:Y:S01]  /*0610*/  ISETP.GE.U32.AND P5, PT, R10, 0x2, PT ;  /* 0x000000020a00780c */ /* 0x000fe20003fa6070 */
[----:B0-----:R-:W-:Y:S01]  /*0620*/  IMAD.MOV R20, RZ, RZ, -R13 ;  /* 0x000000ffff147224 */ /* 0x001fe200078e0a0d */
[----:B-1----:R-:W-:Y:S01]  /*0630*/  @!UP0 ULEA UR6, UR7, UR6, 0x18 ;  /* 0x0000000607068291 */ /* 0x002fe2000f8ec03f */
[C---:B------:R-:W-:Y:S01]  /*0640*/  ISETP.NE.AND P1, PT, R6.reuse, 0x3, PT ;  /* 0x000000030600780c */ /* 0x040fe20003f25270 */
[----:B------:R-:W-:Y:S01]  /*0650*/  VOTEU.ALL UP0, P0 ;  /* 0x00000000003f7886 */ /* 0x000fe20000000000 */
[----:B---3--:R-:W-:Y:S01]  /*0660*/  IMAD R2, R19, R20, R8 ;  /* 0x0000001413027224 */ /* 0x008fe200078e0208 */
[----:B------:R-:W-:Y:S02]  /*0670*/  ISETP.LT.U32.AND P0, PT, R5, 0x2, !P2 ;  /* 0x000000020500780c */ /* 0x000fe40005701070 */
[----:B------:R-:W-:Y:S01]  /*0680*/  ISETP.EQ.OR P1, PT, R6, RZ, !P1 ;  /* 0x000000ff0600720c */ /* 0x000fe20004f22670 */
[----:B--2---:R-:W-:Y:S01]  /*0690*/  IMAD.MOV R11, RZ, RZ, -R11 ;  /* 0x000000ffff0b7224 */ /* 0x004fe200078e0a0b */
[----:B------:R-:W-:-:S02]  /*06a0*/  ISETP.NE.AND P3, PT, R2, R5, PT ;  /* 0x000000050200720c */ /* 0x000fc40003f65270 */
[----:B------:R-:W-:Y:S01]  /*06b0*/  ISETP.EQ.AND P1, PT, R4, RZ, P1 ;  /* 0x000000ff0400720c */ /* 0x000fe20000f22270 */
[----:B-----5:R-:W-:Y:S01]  /*06c0*/  IMAD R11, R12, R11, UR8 ;  /* 0x000000080c0b7e24 */ /* 0x020fe2000f8e020b */
[----:B------:R-:W-:Y:S01]  /*06d0*/  ISETP.NE.AND P2, PT, R4, RZ, PT ;  /* 0x000000ff0400720c */ /* 0x000fe20003f45270 */
[----:B------:R-:W0:Y:S02]  /*06e0*/  FENCE.VIEW.ASYNC.S ;  /* 0x00000000000073c6 */ /* 0x000e240000000000 */
[----:B0-----:R0:W1:Y:S01]  /*06f0*/  @!UP0 SYNCS.EXCH.64 URZ, [UR6+0x60], UR4 ;  /* 0x00006004063f85b2 */ /* 0x0010620008000100 */
[----:B------:R-:W-:Y:S02]  /*0700*/  SEL R4, RZ, 0x1, !P1 ;  /* 0x00000001ff047807 */ /* 0x000fe40004800000 */
[----:B------:R-:W-:Y:S02]  /*0710*/  ISETP.EQ.OR P3, PT, R11, RZ, !P3 ;  /* 0x000000ff0b00720c */ /* 0x000fe40005f62670 */
[----:B------:R-:W-:-:S02]  /*0720*/  SEL R4, R4, 0x2, P5 ;  /* 0x0000000204047807 */ /* 0x000fc40002800000 */
[----:B------:R-:W-:Y:S01]  /*0730*/  PLOP3.LUT P0, PT, P0, P3, PT, 0x80, 0x0 ;  /* 0x000000000000781c */ /* 0x000fe20000707070 */
[----:B------:R0:W2:Y:S01]  /*0740*/  @!UP1 SYNCS.EXCH.64 URZ, [UR6+0x68], UR4 ;  /* 0x00006804063f95b2 */ /* 0x0000a20008000100 */
[----:B------:R-:W-:Y:S01]  /*0750*/  NOP ;  /* 0x0000000000007918 */ /* 0x000fe20000000000 */
[----:B------:R-:W-:Y:S10]  /*0760*/  @!P4 BRA `(.L_x_3) ;  /* 0x000000000008c947 */ /* 0x000ff40003800000 */
[----:B-12-4-:R-:W-:Y:S01]  /*0770*/  UCGABAR_ARV ;  /* 0x00000000000079c7 */ /* 0x016fe20008000000 */
[----:B------:R-:W-:Y:S05]  /*0780*/  BRA `(.L_x_4) ;  /* 0x0000000000047947 */ /* 0x000fea0003800000 */
.L_x_3:
[----:B-12-4-:R-:W-:Y:S01]  /*0790*/  NOP ;  /* 0x0000000000007918 */ /* 0x016fe20000000000 */
.L_x_4:
[----:B------:R-:W1:Y:S01]  /*07a0*/  LDC R2, c[0x0][0x65c] ;  /* 0x00019700ff027b82 */ /* 0x000e620000000800 */
[----:B------:R-:W-:Y:S01]  /*07b0*/  IMAD.MOV.U32 R3, RZ, RZ, RZ ;  /* 0x000000ffff037224 */ /* 0x000fe200078e00ff */
[----:B-1----:R-:W-:Y:S01]  /*07c0*/  ISETP.NE.AND P3, PT, R2, 0x1, PT ;  /* 0x000000010200780c */ /* 0x002fe20003f65270 */
[----:B------:R-:W-:-:S12]  /*07d0*/  IMAD.U32 R2, RZ, RZ, UR8 ;  /* 0x00000008ff027e24 */ /* 0x000fd8000f8e00ff */
[----:B------:R-:W1:Y:S01]  /*07e0*/  @P3 LDC R15, c[0x0][0x10] ;  /* 0x00000400ff0f3b82 */ /* 0x000e620000000800 */
[----:B------:R-:W-:Y:S02]  /*07f0*/  @P3 IMAD.MOV.U32 R9, RZ, RZ, RZ ;  /* 0x000000ffff093224 */ /* 0x000fe400078e00ff */
[----:B------:R-:W-:-:S05]  /*0800*/  @P3 IMAD.MOV.U32 R7, RZ, RZ, RZ ;  /* 0x000000ffff073224 */ /* 0x000fca00078e00ff */
[----:B------:R-:W2:Y:S01]  /*0810*/  @!P3 LDC R13, c[0x0][0xc] ;  /* 0x00000300ff0dbb82 */ /* 0x000ea20000000800 */
[----:B-1----:R-:W-:-:S04]  /*0820*/  @P3 IMAD.WIDE.U32 R14, R15, UR8, R8 ;  /* 0x000000080f0e3c25 */ /* 0x002fc8000f8e0008 */
[----:B--2---:R-:W-:-:S04]  /*0830*/  @!P3 IMAD.WIDE.U32 R12, R8, R13, R2 ;  /* 0x0000000d080cb225 */ /* 0x004fc800078e0002 */
[----:B------:R-:W-:Y:S02]  /*0840*/  @P3 IMAD.MOV.U32 R2, RZ, RZ, R14 ;  /* 0x000000ffff023224 */ /* 0x000fe400078e000e */
[----:B------:R-:W-:Y:S02]  /*0850*/  @P3 IMAD.IADD R3, R15, 0x1, R7 ;  /* 0x000000010f033824 */ /* 0x000fe400078e0207 */
[----:B------:R-:W-:Y:S02]  /*0860*/  @!P3 IMAD.MOV.U32 R2, RZ, RZ, R12 ;  /* 0x000000ffff02b224 */ /* 0x000fe400078e000c */
[----:B------:R-:W-:Y:S01]  /*0870*/  @!P3 IMAD.MOV.U32 R3, RZ, RZ, R13 ;  /* 0x000000ffff03b224 */ /* 0x000fe200078e000d */
[----:B------:R-:W-:Y:S06]  /*0880*/  @!P4 BRA `(.L_x_5) ;  /* 0x00000000000cc947 */ /* 0x000fec0003800000 */
[----:B------:R-:W-:Y:S01]  /*0890*/  UCGABAR_WAIT ;  /* 0x0000000000007dc7 */ /* 0x000fe20008000000 */
[----:B------:R-:W-:Y:S01]  /*08a0*/  CCTL.IVALL ;  /* 0x00000000ff00798f */ /* 0x000fe20002000000 */
[----:B------:R-:W-:Y:S05]  /*08b0*/  BRA `(.L_x_6) ;  /* 0x0000000000047947 */ /* 0x000fea0003800000 */
.L_x_5:
[----:B------:R-:W-:Y:S06]  /*08c0*/  BAR.SYNC.DEFER_BLOCKING 0x0 ;  /* 0x0000000000007b1d */ /* 0x000fec0000010000 */
.L_x_6:
[----:B------:R-:W-:Y:S05]  /*08d0*/  @!P2 BRA `(.L_x_7) ;  /* 0x000000740008a947 */ /* 0x000fea0003800000 */
[----:B------:R-:W-:-:S13]  /*08e0*/  ISETP.GT.U32.AND P1, PT, R10, 0x1, PT ;  /* 0x000000010a00780c */ /* 0x000fda0003f24070 */
[----:B0-----:R-:W-:Y:S05]  /*08f0*/  @P1 EXIT ;  /* 0x000000000000194d */ /* 0x001fea0003800000 */
[----:B------:R-:W-:Y:S01]  /*0900*/  ULDC.64 UR4, c[0x0][0x650] ;  /* 0x0001940000047ab9 */ /* 0x000fe20000000a00 */
[----:B------:R-:W-:Y:S01]  /*0910*/  PRMT R14, RZ, 0x7610, R14 ;  /* 0x00007610ff0e7816 */ /* 0x000fe2000000000e */
[----:B------:R-:W-:Y:S01]  /*0920*/  IMAD.MOV.U32 R7, RZ, RZ, -0x1 ;  /* 0xffffffffff077424 */ /* 0x000fe200078e00ff */
[----:B------:R-:W-:Y:S01]  /*0930*/  ISETP.GE.U32.AND P1, PT, R2, UR4, PT ;  /* 0x0000000402007c0c */ /* 0x000fe2000bf26070 */
[----:B------:R-:W-:Y:S02]  /*0940*/  IMAD.MOV.U32 R10, RZ, RZ, -0x1 ;  /* 0xffffffffff0a7424 */ /* 0x000fe400078e00ff */
[----:B------:R-:W-:Y:S01]  /*0950*/  IMAD.MOV.U32 R6, RZ, RZ, -0x1 ;  /* 0xffffffffff067424 */ /* 0x000fe200078e00ff */
[----:B------:R-:W-:-:S13]  /*0960*/  ISETP.GE.U32.AND.EX P1, PT, R3, UR5, PT, P1 ;  /* 0x0000000503007c0c */ /* 0x000fda000bf26110 */
[----:B------:R-:W-:Y:S05]  /*0970*/  @P1 BRA `(.L_x_8) ;  /* 0x0000000400281947 */ /* 0x000fea0003800000 */
[----:B------:R-:W0:Y:S01]  /*0980*/  LDC.64 R22, c[0x0][0x628] ;  /* 0x00018a00ff167b82 */ /* 0x000e220000000a00 */
[----:B------:R-:W-:Y:S02]  /*0990*/  IMAD.MOV.U32 R6, RZ, RZ, R2 ;  /* 0x000000ffff067224 */ /* 0x000fe400078e0002 */
[----:B------:R-:W-:-:S05]  /*09a0*/  IMAD.MOV.U32 R7, RZ, RZ, R3 ;  /* 0x000000ffff077224 */ /* 0x000fca00078e0003 */
[----:B------:R-:W1:Y:S08]  /*09b0*/  LDC R10, c[0x0][0x630] ;  /* 0x00018c00ff0a7b82 */ /* 0x000e700000000800 */
[----:B------:R-:W2:Y:S01]  /*09c0*/  LDC.64 R24, c[0x0][0x620] ;  /* 0x00018800ff187b82 */ /* 0x000ea20000000a00 */
[----:B0-----:R-:W-:-:S04]  /*09d0*/  ISETP.NE.U32.AND P1, PT, R22, RZ, PT ;  /* 0x000000ff1600720c */ /* 0x001fc80003f25070 */
[----:B------:R-:W-:-:S13]  /*09e0*/  ISETP.NE.AND.EX P1, PT, R23, RZ, PT, P1 ;  /* 0x000000ff1700720c */ /* 0x000fda0003f25310 */
[----:B-12---:R-:W-:Y:S05]  /*09f0*/  @!P1 BRA `(.L_x_9) ;  /* 0x0000000000289947 */ /* 0x006fea0003800000 */
[----:B------:R-:W0:Y:S02]  /*0a00*/  LDC R15, c[0x0][0x634] ;  /* 0x00018d00ff0f7b82 */ /* 0x000e240000000800 */
[----:B0-----:R-:W-:-:S05]  /*0a10*/  IADD3 R15, P1, R2, R15, RZ ;  /* 0x0000000f020f7210 */ /* 0x001fca0007f3e0ff */
[----:B------:R-:W-:-:S04]  /*0a20*/  IMAD.X R17, RZ, RZ, R3, P1 ;  /* 0x000000ffff117224 */ /* 0x000fc800008e0603 */
[----:B------:R-:W-:-:S04]  /*0a30*/  IMAD.WIDE.U32 R6, R17, R22, RZ ;  /* 0x0000001611067225 */ /* 0x000fc800078e00ff */
[----:B------:R-:W-:-:S04]  /*0a40*/  IMAD.WIDE.U32 R12, P1, R15, R23, R6 ;  /* 0x000000170f0c7225 */ /* 0x000fc80007820006 */
[----:B------:R-:W-:-:S04]  /*0a50*/  IMAD.WIDE.U32 R6, R15, R22, RZ ;  /* 0x000000160f067225 */ /* 0x000fc800078e00ff */
[----:B------:R-:W-:Y:S01]  /*0a60*/  IMAD.X R15, RZ, RZ, RZ, P1 ;  /* 0x000000ffff0f7224 */ /* 0x000fe200008e06ff */
[----:B------:R-:W-:Y:S01]  /*0a70*/  IADD3 RZ, P1, R7, R12, RZ ;  /* 0x0000000c07ff7210 */ /* 0x000fe20007f3e0ff */
[----:B------:R-:W-:-:S04]  /*0a80*/  IMAD.MOV.U32 R14, RZ, RZ, R13 ;  /* 0x000000ffff0e7224 */ /* 0x000fc800078e000d */
[----:B------:R-:W-:-:S08]  /*0a90*/  IMAD.WIDE.U32.X R6, R17, R23, R14, P1 ;  /* 0x0000001711067225 */ /* 0x000fd000008e040e */
.L_x_9:
[----:B------:R-:W0:Y:S01]  /*0aa0*/  LDC.64 R22, c[0x0][0x640] ;  /* 0x00019000ff167b82 */ /* 0x000e220000000a00 */
[--C-:B------:R-:W-:Y:S01]  /*0ab0*/  SHF.R.U64 R26, R6, R10, R7.reuse ;  /* 0x0000000a061a7219 */ /* 0x100fe20000001207 */
[----:B------:R-:W-:Y:S01]  /*0ac0*/  IMAD R20, R19, R20, R8 ;  /* 0x0000001413147224 */ /* 0x000fe200078e0208 */
[----:B------:R-:W-:Y:S01]  /*0ad0*/  SHF.R.U32.HI R6, RZ, R10, R7 ;  /* 0x0000000aff067219 */ /* 0x000fe20000011607 */
[----:B------:R-:W-:Y:S01]  /*0ae0*/  IMAD.MOV.U32 R19, RZ, RZ, 0x1 ;  /* 0x00000001ff137424 */ /* 0x000fe200078e00ff */
[----:B------:R-:W-:-:S03]  /*0af0*/  IADD3 R9, P1, RZ, -R26, RZ ;  /* 0x8000001aff097210 */ /* 0x000fc60007f3e0ff */
[----:B------:R-:W1:Y:S02]  /*0b00*/  LDC R12, c[0x0][0x618] ;  /* 0x00018600ff0c7b82 */ /* 0x000e640000000800 */
[----:B------:R-:W-:-:S04]  /*0b10*/  IMAD.X R7, RZ, RZ, ~R6, P1 ;  /* 0x000000ffff077224 */ /* 0x000fc800008e0e06 */
[-C--:B------:R-:W-:Y:S02]  /*0b20*/  IMAD R10, R7, R24.reuse, RZ ;  /* 0x00000018070a7224 */ /* 0x080fe400078e02ff */
[----:B------:R-:W2:Y:S01]  /*0b30*/  LDC R16, c[0x0][0x608] ;  /* 0x00018200ff107b82 */ /* 0x000ea20000000800 */
[----:B------:R-:W-:-:S04]  /*0b40*/  IMAD.WIDE.U32 R6, R9, R24, R2 ;  /* 0x0000001809067225 */ /* 0x000fc800078e0002 */
[----:B------:R-:W-:-:S03]  /*0b50*/  IMAD R9, R9, R25, R10 ;  /* 0x0000001909097224 */ /* 0x000fc600078e020a */
[----:B------:R-:W3:Y:S01]  /*0b60*/  LDC R18, c[0x0][0x658] ;  /* 0x00019600ff127b82 */ /* 0x000ee20000000800 */
[----:B------:R-:W-:Y:S01]  /*0b70*/  IMAD.IADD R7, R7, 0x1, R9 ;  /* 0x0000000107077824 */ /* 0x000fe200078e0209 */
[----:B0-----:R-:W-:Y:S01]  /*0b80*/  ISETP.NE.U32.AND P1, PT, R22, RZ, PT ;  /* 0x000000ff1600720c */ /* 0x001fe20003f25070 */
[----:B------:R-:W-:-:S03]  /*0b90*/  IMAD.MOV.U32 R9, RZ, RZ, -0x1 ;  /* 0xffffffffff097424 */ /* 0x000fc600078e00ff */
[----:B------:R-:W-:Y:S02]  /*0ba0*/  ISETP.NE.AND.EX P1, PT, R23, RZ, PT, P1 ;  /* 0x000000ff1700720c */ /* 0x000fe40003f25310 */
[----:B------:R-:W0:Y:S01]  /*0bb0*/  LDC R17, c[0x0][0x600] ;  /* 0x00018000ff117b82 */ /* 0x000e220000000800 */
[-CC-:B-1----:R-:W-:Y:S02]  /*0bc0*/  SHF.R.U64 R14, R6, R12.reuse, R7.reuse ;  /* 0x0000000c060e7219 */ /* 0x182fe40000001207 */
[----:B------:R-:W-:-:S05]  /*0bd0*/  SHF.R.U32.HI R7, RZ, R12, R7 ;  /* 0x0000000cff077219 */ /* 0x000fca0000011607 */
[----:B------:R-:W1:Y:S01]  /*0be0*/  LDC R21, c[0x0][0x648] ;  /* 0x00019200ff157b82 */ /* 0x000e620000000800 */
[-CC-:B--2---:R-:W-:Y:S02]  /*0bf0*/  SHF.R.U64 R27, R14, R16.reuse, R7.reuse ;  /* 0x000000100e1b7219 */ /* 0x184fe40000001207 */
[----:B------:R-:W-:-:S05]  /*0c00*/  SHF.R.U32.HI R7, RZ, R16, R7 ;  /* 0x00000010ff077219 */ /* 0x000fca0000011607 */
[----:B------:R-:W2:Y:S01]  /*0c10*/  LDC R25, c[0x0][0x638] ;  /* 0x00018e00ff197b82 */ /* 0x000ea20000000800 */
[-C--:B---3--:R-:W-:Y:S02]  /*0c20*/  SHF.L.U32 R6, R9, R18.reuse, RZ ;  /* 0x0000001209067219 */ /* 0x088fe400000006ff */
[--C-:B------:R-:W-:Y:S02]  /*0c30*/  SHF.R.U64 R16, R27, R18, R7.reuse ;  /* 0x000000121b107219 */ /* 0x100fe40000001207 */
[----:B------:R-:W-:Y:S02]  /*0c40*/  LOP3.LUT R10, RZ, R6, RZ, 0x33, !PT ;  /* 0x00000006ff0a7212 */ /* 0x000fe400078e33ff */
[----:B------:R-:W-:Y:S01]  /*0c50*/  SHF.R.U32.HI R7, RZ, R18, R7 ;  /* 0x00000012ff077219 */ /* 0x000fe20000011607 */
[----:B------:R-:W3:Y:S01]  /*0c60*/  LDC R24, c[0x0][0x610] ;  /* 0x00018400ff187b82 */ /* 0x000ee20000000800 */
[----:B------:R-:W-:Y:S01]  /*0c70*/  IMAD.MOV.U32 R6, RZ, RZ, R16 ;  /* 0x000000ffff067224 */ /* 0x000fe200078e0010 */
[----:B------:R-:W-:Y:S06]  /*0c80*/  @!P1 BRA `(.L_x_10) ;  /* 0x0000000000289947 */ /* 0x000fec0003800000 */
[----:B------:R-:W4:Y:S02]  /*0c90*/  LDC R13, c[0x0][0x64c] ;  /* 0x00019300ff0d7b82 */ /* 0x000f240000000800 */
[----:B----4-:R-:W-:-:S05]  /*0ca0*/  IADD3 R13, P1, R16, R13, RZ ;  /* 0x0000000d100d7210 */ /* 0x010fca0007f3e0ff */
        /* <DEDUP_REMOVED lines=8> */
.L_x_10:
[----:B-1----:R-:W-:Y:S01]  /*0d30*/  SHF.R.U64 R8, R6, R21, R7 ;  /* 0x0000001506087219 */ /* 0x002fe20000001207 */
[----:B0-----:R-:W-:Y:S01]  /*0d40*/  VIADD R9, R17, 0xffffffff ;  /* 0xffffffff11097836 */ /* 0x001fe20000000000 */
[----:B------:R-:W-:Y:S02]  /*0d50*/  SHF.L.U32 R6, R19, R18, RZ ;  /* 0x0000001213067219 */ /* 0x000fe400000006ff */
[----:B------:R-:W-:Y:S01]  /*0d60*/  LOP3.LUT R7, R27, R10, RZ, 0xc0, !PT ;  /* 0x0000000a1b077212 */ /* 0x000fe200078ec0ff */
[----:B------:R-:W-:Y:S01]  /*0d70*/  IMAD.MOV R10, RZ, RZ, -R8 ;  /* 0x000000ffff0a7224 */ /* 0x000fe200078e0a08 */
[----:B------:R-:W-:Y:S02]  /*0d80*/  SEL R11, R11, R20, !P3 ;  /* 0x000000140b0b7207 */ /* 0x000fe40005800000 */
[----:B------:R-:W-:Y:S01]  /*0d90*/  LOP3.LUT R9, R14, R9, RZ, 0xc0, !PT ;  /* 0x000000090e097212 */ /* 0x000fe200078ec0ff */
[----:B------:R-:W-:Y:S02]  /*0da0*/  IMAD R8, R6, R8, R7 ;  /* 0x0000000806087224 */ /* 0x000fe400078e0207 */
[----:B--2---:R-:W-:-:S02]  /*0db0*/  IMAD R6, R10, R25, R16 ;  /* 0x000000190a067224 */ /* 0x004fc400078e0210 */
[----:B---3--:R-:W-:Y:S02]  /*0dc0*/  IMAD R11, R8, R24, R11 ;  /* 0x00000018080b7224 */ /* 0x008fe400078e020b */
[----:B------:R-:W-:Y:S02]  /*0dd0*/  IMAD R6, R6, R17, R9 ;  /* 0x0000001106067224 */ /* 0x000fe400078e0209 */
[----:B------:R-:W-:-:S03]  /*0de0*/  IMAD.MOV.U32 R14, RZ, RZ, 0x1 ;  /* 0x00000001ff0e7424 */ /* 0x000fc600078e00ff */
[----:B------:R-:W-:Y:S02]  /*0df0*/  SEL R10, R6, R11, !P3 ;  /* 0x0000000b060a7207 */ /* 0x000fe40005800000 */
[----:B------:R-:W-:Y:S01]  /*0e00*/  SEL R7, R11, R6, !P3 ;  /* 0x000000060b077207 */ /* 0x000fe20005800000 */
[----:B------:R-:W-:-:S07]  /*0e10*/  IMAD.MOV.U32 R6, RZ, RZ, R26 ;  /* 0x000000ffff067224 */ /* 0x000fce00078e001a */
.L_x_8:
[----:B------:R-:W-:-:S08]  /*0e20*/  NOP ;  /* 0x0000000000007918 */ /* 0x000fd00000000000 */
[----:B------:R-:W0:Y:S02]  /*0e30*/  USETMAXREG.TRY_ALLOC.CTAPOOL UP0, 0xe8 ;  /* 0x000000e8000079c8 */ /* 0x000e240008000600 */
[----:B0-----:R-:W-:-:S13]  /*0e40*/  PLOP3.LUT P1, PT, PT, PT, UP0, 0x80, 0x0 ;  /* 0x000000000000781c */ /* 0x001fda0003f2f008 */
[----:B------:R-:W-:Y:S05]  /*0e50*/  @!P1 BRA `(.L_x_8) ;  /* 0xfffffffc00f09947 */ /* 0x000fea000383ffff */
[----:B------:R-:W-:Y:S01]  /*0e60*/  ULDC.64 UR4, c[0x0][0x598] ;  /* 0x0001660000047ab9 */ /* 0x000fe20000000a00 */
[----:B------:R-:W-:Y:S01]  /*0e70*/  ULDC.64 UR18, c[0x0][0x208] ;  /* 0x0000820000127ab9 */ /* 0x000fe20000000a00 */
[----:B------:R-:W-:-:S04]  /*0e80*/  ISETP.NE.U32.AND P1, PT, RZ, UR4, PT ;  /* 0x00000004ff007c0c */ /* 0x000fc8000bf25070 */
[----:B------:R-:W-:-:S13]  /*0e90*/  ISETP.NE.AND.EX P1, PT, RZ, UR5, PT, P1 ;  /* 0x00000005ff007c0c */ /* 0x000fda000bf25310 */
[----:B------:R-:W-:Y:S05]  /*0ea0*/  @!P1 BRA `(.L_x_11) ;  /* 0x00000000001c9947 */ /* 0x000fea0003800000 */
[----:B------:R-:W0:Y:S02]  /*0eb0*/  LDC.64 R8, c[0x0][0x598] ;  /* 0x00016600ff087b82 */ /* 0x000e240000000a00 */
[----:B0-----:R-:W2:Y:S02]  /*0ec0*/  LDG.E.64 R8, desc[UR18][R8.64] ;  /* 0x0000001208087981 */ /* 0x001ea4000c1e1b00 */
[----:B--2---:R-:W-:-:S04]  /*0ed0*/  ISETP.NE.U32.AND P1, PT, R8, RZ, PT ;  /* 0x000000ff0800720c */ /* 0x004fc80003f25070 */
[----:B------:R-:W-:-:S13]  /*0ee0*/  ISETP.NE.AND.EX P1, PT, R9, RZ, PT, P1 ;  /* 0x000000ff0900720c */ /* 0x000fda0003f25310 */
[----:B------:R-:W-:Y:S05]  /*0ef0*/  @!P1 BRA `(.L_x_11) ;  /* 0x0000000000089947 */ /* 0x000fea0003800000 */
[----:B------:R0:W5:Y:S01]  /*0f00*/  LD.E R8, desc[UR18][R8.64] ;  /* 0x0000001208087980 */ /* 0x000162000c101900 */
[----:B------:R-:W-:Y:S05]  /*0f10*/  BRA `(.L_x_12) ;  /* 0x0000000000207947 */ /* 0x000fea0003800000 */
.L_x_11:
[----:B------:R-:W-:Y:S02]  /*0f20*/  ULDC.64 UR4, c[0x0][0x588] ;  /* 0x0001620000047ab9 */ /* 0x000fe40000000a00 */
[----:B------:R-:W-:-:S04]  /*0f30*/  ISETP.NE.U32.AND P1, PT, RZ, UR4, PT ;  /* 0x00000004ff007c0c */ /* 0x000fc8000bf25070 */
[----:B------:R-:W-:-:S13]  /*0f40*/  ISETP.NE.AND.EX P1, PT, RZ, UR5, PT, P1 ;  /* 0x00000005ff007c0c */ /* 0x000fda000bf25310 */
[----:B------:R-:W-:Y:S05]  /*0f50*/  @!P1 BRA `(.L_x_13) ;  /* 0x00000000000c9947 */ /* 0x000fea0003800000 */
[----:B------:R-:W0:Y:S02]  /*0f60*/  LDC.64 R8, c[0x0][0x588] ;  /* 0x00016200ff087b82 */ /* 0x000e240000000a00 */
[----:B0-----:R1:W5:Y:S01]  /*0f70*/  LDG.E R8, desc[UR18][R8.64] ;  /* 0x0000001208087981 */ /* 0x001362000c1e1900 */
[----:B------:R-:W-:Y:S05]  /*0f80*/  BRA `(.L_x_12) ;  /* 0x0000000000047947 */ /* 0x000fea0003800000 */
.L_x_13:
[----:B------:R-:W2:Y:S02]  /*0f90*/  LDC R8, c[0x0][0x580] ;  /* 0x00016000ff087b82 */ /* 0x000ea40000000800 */
.L_x_12:
[----:B------:R-:W-:Y:S02]  /*0fa0*/  ULDC.64 UR4, c[0x0][0x5a0] ;  /* 0x0001680000047ab9 */ /* 0x000fe40000000a00 */
[----:B------:R-:W-:-:S04]  /*0fb0*/  ISETP.NE.U32.AND P1, PT, RZ, UR4, PT ;  /* 0x00000004ff007c0c */ /* 0x000fc8000bf25070 */
[----:B------:R-:W-:-:S13]  /*0fc0*/  ISETP.NE.AND.EX P1, PT, RZ, UR5, PT, P1 ;  /* 0x00000005ff007c0c */ /* 0x000fda000bf25310 */
[----:B------:R-:W-:Y:S05]  /*0fd0*/  @!P1 BRA `(.L_x_14) ;  /* 0x00000000001c9947 */ /* 0x000fea0003800000 */
[----:B------:R-:W3:Y:S02]  /*0fe0*/  LDC.64 R12, c[0x0][0x5a0] ;  /* 0x00016800ff0c7b82 */ /* 0x000ee40000000a00 */
[----:B---3--:R-:W3:Y:S02]  /*0ff0*/  LDG.E.64 R12, desc[UR18][R12.64] ;  /* 0x000000120c0c7981 */ /* 0x008ee4000c1e1b00 */
[----:B---3--:R-:W-:-:S04]  /*1000*/  ISETP.NE.U32.AND P1, PT, R12, RZ, PT ;  /* 0x000000ff0c00720c */ /* 0x008fc80003f25070 */
[----:B------:R-:W-:-:S13]  /*1010*/  ISETP.NE.AND.EX P1, PT, R13, RZ, PT, P1 ;  /* 0x000000ff0d00720c */ /* 0x000fda0003f25310 */
[----:B------:R-:W-:Y:S05]  /*1020*/  @!P1 BRA `(.L_x_14) ;  /* 0x0000000000089947 */ /* 0x000fea0003800000 */
[----:B01----:R0:W5:Y:S01]  /*1030*/  LD.E R9, desc[UR18][R12.64] ;  /* 0x000000120c097980 */ /* 0x003162000c101900 */
[----:B------:R-:W-:Y:S05]  /*1040*/  BRA `(.L_x_15) ;  /* 0x0000000000207947 */ /* 0x000fea0003800000 */
.L_x_14:
[----:B------:R-:W-:Y:S02]  /*1050*/  ULDC.64 UR4, c[0x0][0x590] ;  /* 0x0001640000047ab9 */ /* 0x000fe40000000a00 */
[----:B------:R-:W-:-:S04]  /*1060*/  ISETP.NE.U32.AND P1, PT, RZ, UR4, PT ;  /* 0x00000004ff007c0c */ /* 0x000fc8000bf25070 */
[----:B------:R-:W-:-:S13]  /*1070*/  ISETP.NE.AND.EX P1, PT, RZ, UR5, PT, P1 ;  /* 0x00000005ff007c0c */ /* 0x000fda000bf25310 */
[----:B------:R-:W-:Y:S05]  /*1080*/  @!P1 BRA `(.L_x_16) ;  /* 0x00000000000c9947 */ /* 0x000fea0003800000 */
[----:B------:R-:W0:Y:S02]  /*1090*/  LDC.64 R12, c[0x0][0x590] ;  /* 0x00016400ff0c7b82 */ /* 0x000e240000000a00 */
[----:B01----:R1:W5:Y:S01]  /*10a0*/  LDG.E R9, desc[UR18][R12.64] ;  /* 0x000000120c097981 */ /* 0x003362000c1e1900 */
[----:B------:R-:W-:Y:S05]  /*10b0*/  BRA `(.L_x_15) ;  /* 0x0000000000047947 */ /* 0x000fea0003800000 */
.L_x_16:
[----:B01----:R-:W3:Y:S02]  /*10c0*/  LDC R9, c[0x0][0x584] ;  /* 0x00016100ff097b82 */ /* 0x003ee40000000800 */
.L_x_15:
[----:B------:R-:W-:-:S13]  /*10d0*/  LOP3.LUT P1, RZ, R14, 0xff, RZ, 0xc0, !PT ;  /* 0x000000ff0eff7812 */ /* 0x000fda000782c0ff */
[----:B------:R-:W-:Y:S05]  /*10e0*/  @!P1 EXIT ;  /* 0x000000000000994d */ /* 0x000fea0003800000 */
[----:B------:R-:W-:Y:S01]  /*10f0*/  ULDC UR4, c[0x0][0x28c] ;  /* 0x0000a30000047ab9 */ /* 0x000fe20000000800 */
[----:B------:R-:W-:Y:S01]  /*1100*/  LOP3.LUT R143, R4, 0x1, RZ, 0xfc, !PT ;  /* 0x00000001048f7812 */ /* 0x000fe200078efcff */
[----:B------:R-:W-:-:S04]  /*1110*/  UIADD3 UR4, UR4, 0x1f, URZ ;  /* 0x0000001f04047890 */ /* 0x000fc8000fffe03f */
[----:B------:R-:W-:-:S04]  /*1120*/  USHF.R.S32.HI UR5, URZ, 0x1f, UR4 ;  /* 0x0000001f3f057899 */ /* 0x000fc80008011404 */
[----:B------:R-:W-:-:S03]  /*1130*/  ULEA.HI UR5, UR5, UR4, URZ, 0x5 ;  /* 0x0000000405057291 */ /* 0x000fc6000f8f283f */
[----:B------:R-:W-:Y:S01]  /*1140*/  UMOV UR4, URZ ;  /* 0x0000003f00047c82 */ /* 0x000fe20008000000 */
[----:B------:R-:W-:-:S03]  /*1150*/  USHF.R.S32.HI UR9, URZ, 0x5, UR5 ;  /* 0x000000053f097899 */ /* 0x000fc60008011405 */
[----:B------:R-:W-:-:S09]  /*1160*/  UMOV UR5, URZ ;  /* 0x0000003f00057c82 */ /* 0x000fd20008000000 */
.L_x_171:
[----:B------:R-:W-:Y:S01]  /*1170*/  LOP3.LUT R11, R0, 0x80, RZ, 0xc0, !PT ;  /* 0x00000080000b7812 */ /* 0x000fe200078ec0ff */
[----:B------:R-:W4:Y:S01]  /*1180*/  S2UR UR13, SR_CgaCtaId ;  /* 0x00000000000d79c3 */ /* 0x000f220000008800 */
[----:B------:R-:W-:Y:S01]  /*1190*/  UMOV UR12, 0x400 ;  /* 0x00000400000c7882 */ /* 0x000fe20000000000 */
[----:B------:R-:W-:Y:S01]  /*11a0*/  UMOV UR6, URZ ;  /* 0x0000003f00067c82 */ /* 0x000fe20008000000 */
[----:B------:R-:W-:Y:S01]  /*11b0*/  SHF.R.U32.HI R11, RZ, 0x7, R11 ;  /* 0x00000007ff0b7819 */ /* 0x000fe2000001160b */
[----:B------:R-:W-:Y:S01]  /*11c0*/  UMOV UR7, URZ ;  /* 0x0000003f00077c82 */ /* 0x000fe20008000000 */
[----:B------:R-:W-:Y:S01]  /*11d0*/  UMOV UR16, UR5 ;  /* 0x0000000500107c82 */ /* 0x000fe20008000000 */
[----:B------:R-:W-:Y:S02]  /*11e0*/  CS2R R16, SRZ ;  /* 0x0000000000107805 */ /* 0x000fe4000001ff00 */
[----:B------:R-:W-:Y:S01]  /*11f0*/  CS2R R14, SRZ ;  /* 0x00000000000e7805 */ /* 0x000fe2000001ff00 */
[----:B01----:R-:W0:Y:S01]  /*1200*/  LDC R12, c[0x0][0x28c] ;  /* 0x0000a300ff0c7b82 */ /* 0x003e220000000800 */
[----:B------:R-:W1:Y:S01]  /*1210*/  SHFL.IDX PT, R11, R11, RZ, 0x1f ;  /* 0x00001fff0b0b7589 */ /* 0x000e6200000e0000 */
[----:B------:R-:W-:-:S02]  /*1220*/  CS2R R18, SRZ ;  /* 0x0000000000127805 */ /* 0x000fc4000001ff00 */
[----:B------:R-:W-:Y:S02]  /*1230*/  CS2R R20, SRZ ;  /* 0x0000000000147805 */ /* 0x000fe4000001ff00 */
[----:B------:R-:W-:Y:S02]  /*1240*/  CS2R R22, SRZ ;  /* 0x0000000000167805 */ /* 0x000fe4000001ff00 */
[----:B------:R-:W-:Y:S02]  /*1250*/  CS2R R88, SRZ ;  /* 0x0000000000587805 */ /* 0x000fe4000001ff00 */
[----:B------:R-:W-:Y:S02]  /*1260*/  CS2R R90, SRZ ;  /* 0x00000000005a7805 */ /* 0x000fe4000001ff00 */
[----:B------:R-:W-:Y:S02]  /*1270*/  CS2R R92, SRZ ;  /* 0x00000000005c7805 */ /* 0x000fe4000001ff00 */
        /* <DEDUP_REMOVED lines=16> */
[----:B0-----:R-:W-:Y:S02]  /*1380*/  ISETP.GE.AND P1, PT, R12, 0x1, PT ;  /* 0x000000010c00780c */ /* 0x001fe40003f26270 */
[----:B------:R-:W-:Y:S02]  /*1390*/  CS2R R126, SRZ ;  /* 0x00000000007e7805 */ /* 0x000fe4000001ff00 */
[----:B-1----:R-:W-:-:S02]  /*13a0*/  R2UR UR8, R11 ;  /* 0x000000000b0872ca */ /* 0x002fc400000e0000 */
[----:B------:R-:W-:Y:S02]  /*13b0*/  CS2R R128, SRZ ;  /* 0x0000000000807805 */ /* 0x000fe4000001ff00 */
[----:B------:R-:W-:Y:S02]  /*13c0*/  CS2R R130, SRZ ;  /* 0x0000000000827805 */ /* 0x000fe4000001ff00 */
[----:B------:R-:W-:Y:S02]  /*13d0*/  CS2R R132, SRZ ;  /* 0x0000000000847805 */ /* 0x000fe4000001ff00 */
[----:B------:R-:W-:Y:S02]  /*13e0*/  CS2R R134, SRZ ;  /* 0x0000000000867805 */ /* 0x000fe4000001ff00 */
[----:B------:R-:W-:Y:S02]  /*13f0*/  CS2R R136, SRZ ;  /* 0x0000000000887805 */ /* 0x000fe4000001ff00 */
[----:B------:R-:W-:-:S02]  /*1400*/  CS2R R138, SRZ ;  /* 0x00000000008a7805 */ /* 0x000fc4000001ff00 */
[----:B------:R-:W-:Y:S01]  /*1410*/  CS2R R140, SRZ ;  /* 0x00000000008c7805 */ /* 0x000fe2000001ff00 */
[----:B------:R-:W-:Y:S01]  /*1420*/  IMAD.U32 R144, RZ, RZ, UR4 ;  /* 0x00000004ff907e24 */ /* 0x000fe2000f8e00ff */
[----:B--23--:R-:W-:Y:S02]  /*1430*/  CS2R R24, SRZ ;  /* 0x0000000000187805 */ /* 0x00cfe4000001ff00 */
[----:B------:R-:W-:Y:S02]  /*1440*/  CS2R R26, SRZ ;  /* 0x00000000001a7805 */ /* 0x000fe4000001ff00 */
[----:B------:R-:W-:Y:S02]  /*1450*/  CS2R R28, SRZ ;  /* 0x00000000001c7805 */ /* 0x000fe4000001ff00 */
[----:B------:R-:W-:Y:S01]  /*1460*/  CS2R R30, SRZ ;  /* 0x00000000001e7805 */ /* 0x000fe2000001ff00 */
[----:B------:R-:W-:Y:S01]  /*1470*/  ULEA.HI UR10, UR8, UR8, URZ, 0x1 ;  /* 0x00000008080a7291 */ /* 0x000fe2000f8f083f */
[----:B------:R-:W-:-:S02]  /*1480*/  CS2R R32, SRZ ;  /* 0x0000000000207805 */ /* 0x000fc4000001ff00 */
[----:B------:R-:W-:Y:S02]  /*1490*/  CS2R R34, SRZ ;  /* 0x0000000000227805 */ /* 0x000fe4000001ff00 */
[----:B------:R-:W-:Y:S01]  /*14a0*/  CS2R R36, SRZ ;  /* 0x0000000000247805 */ /* 0x000fe2000001ff00 */
[----:B------:R-:W-:Y:S01]  /*14b0*/  ULOP3.LUT UR11, UR10, 0x1ffffe, URZ, 0xc0, !UPT ;  /* 0x001ffffe0a0b7892 */ /* 0x000fe2000f8ec03f */
[----:B------:R-:W-:Y:S01]  /*14c0*/  CS2R R38, SRZ ;  /* 0x0000000000267805 */ /* 0x000fe2000001ff00 */
[----:B----4-:R-:W-:Y:S01]  /*14d0*/  ULEA UR10, UR13, UR12, 0x18 ;  /* 0x0000000c0d0a7291 */ /* 0x010fe2000f8ec03f */
[----:B------:R-:W-:Y:S01]  /*14e0*/  CS2R R40, SRZ ;  /* 0x0000000000287805 */ /* 0x000fe2000001ff00 */
[----:B------:R-:W-:Y:S01]  /*14f0*/  UIADD3 UR11, UR8, -UR11, URZ ;  /* 0x8000000b080b7290 */ /* 0x000fe2000fffe03f */
[----:B------:R-:W-:Y:S02]  /*1500*/  CS2R R42, SRZ ;  /* 0x00000000002a7805 */ /* 0x000fe4000001ff00 */
[----:B------:R-:W-:Y:S01]  /*1510*/  CS2R R44, SRZ ;  /* 0x00000000002c7805 */ /* 0x000fe2000001ff00 */
[----:B------:R-:W-:Y:S01]  /*1520*/  UMOV UR8, URZ ;  /* 0x0000003f00087c82 */ /* 0x000fe20008000000 */
[----:B------:R-:W-:Y:S01]  /*1530*/  ULEA UR11, UR11, UR10, 0xb ;  /* 0x0000000a0b0b7291 */ /* 0x000fe2000f8e583f */
[----:B------:R-:W-:-:S02]  /*1540*/  CS2R R46, SRZ ;  /* 0x00000000002e7805 */ /* 0x000fc4000001ff00 */
[----:B------:R-:W-:Y:S02]  /*1550*/  CS2R R48, SRZ ;  /* 0x0000000000307805 */ /* 0x000fe4000001ff00 */
[----:B------:R-:W-:Y:S01]  /*1560*/  CS2R R50, SRZ ;  /* 0x0000000000327805 */ /* 0x000fe2000001ff00 */
[----:B------:R-:W-:Y:S01]  /*1570*/  UIADD3 UR11, UR11, 0x100, URZ ;  /* 0x000001000b0b7890 */ /* 0x000fe2000fffe03f */
[----:B------:R-:W-:Y:S02]  /*1580*/  CS2R R52, SRZ ;  /* 0x0000000000347805 */ /* 0x000fe4000001ff00 */
[----:B------:R-:W-:Y:S02]  /*1590*/  CS2R R54, SRZ ;  /* 0x0000000000367805 */ /* 0x000fe4000001ff00 */
[----:B------:R-:W-:Y:S01]  /*15a0*/  CS2R R56, SRZ ;  /* 0x0000000000387805 */ /* 0x000fe2000001ff00 */
[----:B------:R-:W-:Y:S01]  /*15b0*/  USHF.R.U32.HI UR11, URZ, 0x4, UR11 ;  /* 0x000000043f0b7899 */ /* 0x000fe2000801160b */
[----:B------:R-:W-:-:S02]  /*15c0*/  CS2R R58, SRZ ;  /* 0x00000000003a7805 */ /* 0x000fc4000001ff00 */
[----:B------:R-:W-:Y:S02]  /*15d0*/  CS2R R60, SRZ ;  /* 0x00000000003c7805 */ /* 0x000fe4000001ff00 */
[----:B------:R-:W-:Y:S01]  /*15e0*/  CS2R R62, SRZ ;  /* 0x00000000003e7805 */ /* 0x000fe2000001ff00 */
[----:B------:R-:W-:Y:S01]  /*15f0*/  ULOP3.LUT UR11, UR11, 0x3fff, URZ, 0xc0, !UPT ;  /* 0x00003fff0b0b7892 */ /* 0x000fe2000f8ec03f */
        /* <DEDUP_REMOVED lines=11> */
[----:B------:R-:W-:Y:S01]  /*16b0*/  CS2R R86, SRZ ;  /* 0x0000000000567805 */ /* 0x000fe2000001ff00 */
[----:B------:R-:W-:Y:S06]  /*16c0*/  @!P1 BRA `(.L_x_17) ;  /* 0x0000000800189947 */ /* 0x000fec0003800000 */
[----:B------:R-:W-:-:S13]  /*16d0*/  ISETP.NE.AND P2, PT, R143, 0x3, PT ;  /* 0x000000038f00780c */ /* 0x000fda0003f45270 */
[----:B------:R-:W-:Y:S05]  /*16e0*/  @!P2 BRA `(.L_x_18) ;  /* 0x000000000004a947 */ /* 0x000fea0003800000 */
[----:B------:R-:W-:Y:S01]  /*16f0*/  BPT.TRAP 0x1 ;  /* 0x000000040000795c */ /* 0x000fe20000300000 */
.L_x_18:
[----:B------:R-:W-:Y:S01]  /*1700*/  ULEA UR6, UR5, UR10, 0x3 ;  /* 0x0000000a05067291 */ /* 0x000fe2000f8e183f */
[----:B------:R-:W-:-:S05]  /*1710*/  IMAD.U32 R11, RZ, RZ, UR4 ;  /* 0x00000004ff0b7e24 */ /* 0x000fca000f8e00ff */
[----:B------:R-:W-:-:S04]  /*1720*/  SHF.L.U32 R11, R11, 0x1f, RZ ;  /* 0x0000001f0b0b7819 */ /* 0x000fc800000006ff */
[----:B------:R0:W1:Y:S01]  /*1730*/  SYNCS.PHASECHK.TRANS64.TRYWAIT P1, [UR6], R11 ;  /* 0x0000000bff0075a7 */ /* 0x0000620008020146 */
[----:B------:R-:W-:Y:S05]  /*1740*/  @!P2 BRA `(.L_x_19) ;  /* 0x000000000004a947 */ /* 0x000fea0003800000 */
[----:B------:R-:W-:Y:S01]  /*1750*/  BPT.TRAP 0x1 ;  /* 0x000000040000795c */ /* 0x000fe20000300000 */
.L_x_19:
[----:B-1----:R-:W-:Y:S05]  /*1760*/  @P1 BRA `(.L_x_20) ;  /* 0x0000000000081947 */ /* 0x002fea0003800000 */
[----:B------:R-:W1:Y:S02]  /*1770*/  SYNCS.PHASECHK.TRANS64.TRYWAIT P1, [UR6], R11 ;  /* 0x0000000bff0075a7 */ /* 0x000e640008020146 */
[----:B-1----:R-:W-:Y:S05]  /*1780*/  @!P1 BRA `(.L_x_21) ;  /* 0x0000007800d89947 */ /* 0x002fea0003800000 */
.L_x_20:
[----:B------:R-:W-:Y:S01]  /*1790*/  UIADD3 UR6, UR10, 0x5100, URZ ;  /* 0x000051000a067890 */ /* 0x000fe2000fffe03f */
[----:B------:R-:W-:Y:S01]  /*17a0*/  WARPGROUP.ARRIVE ;  /* 0x00000000000079c5 */ /* 0x000fe20000000000 */
[----:B------:R-:W-:Y:S01]  /*17b0*/  ULDC UR7, c[0x0][0x50c] ;  /* 0x0001430000077ab9 */ /* 0x000fe20000000800 */
[----:B------:R-:W-:Y:S01]  /*17c0*/  ULOP3.LUT UR12, UR11, 0x10000, URZ, 0xfc, !UPT ;  /* 0x000100000b0c7892 */ /* 0x000fe2000f8efc3f */
[----:B------:R-:W-:Y:S01]  /*17d0*/  CS2R R16, SRZ ;  /* 0x0000000000107805 */ /* 0x000fe2000001ff00 */
[----:B------:R-:W-:Y:S01]  /*17e0*/  UISETP.NE.AND UP0, UPT, UR7, 0x1, UPT ;  /* 0x000000010700788c */ /* 0x000fe2000bf05270 */
[----:B------:R-:W-:Y:S01]  /*17f0*/  CS2R R14, SRZ ;  /* 0x00000000000e7805 */ /* 0x000fe2000001ff00 */
[----:B------:R-:W-:Y:S01]  /*1800*/  USHF.R.U32.HI UR6, URZ, 0x4, UR6 ;  /* 0x000000043f067899 */ /* 0x000fe20008011606 */
[----:B------:R-:W-:Y:S01]  /*1810*/  CS2R R18, SRZ ;  /* 0x0000000000127805 */ /* 0x000fe2000001ff00 */
[----:B------:R-:W-:Y:S01]  /*1820*/  USEL UR7, URZ, 0x1, UP0 ;  /* 0x000000013f077887 */ /* 0x000fe20008000000 */
[----:B------:R-:W-:Y:S01]  /*1830*/  CS2R R20, SRZ ;  /* 0x0000000000147805 */ /* 0x000fe2000001ff00 */
[----:B------:R-:W-:Y:S01]  /*1840*/  ULOP3.LUT UR6, UR6, 0x3fff, URZ, 0xc0, !UPT ;  /* 0x00003fff06067892 */ /* 0x000fe2000f8ec03f */
[----:B------:R-:W-:Y:S01]  /*1850*/  CS2R R22, SRZ ;  /* 0x0000000000167805 */ /* 0x000fe2000001ff00 */
[----:B------:R-:W-:Y:S01]  /*1860*/  ULEA UR12, UR5, UR12, 0x8 ;  /* 0x0000000c050c7291 */ /* 0x000fe2000f8e403f */
[----:B------:R-:W-:Y:S01]  /*1870*/  CS2R R88, SRZ ;  /* 0x0000000000587805 */ /* 0x000fe2000001ff00 */
[----:B------:R-:W-:Y:S01]  /*1880*/  ULOP3.LUT UR6, UR6, 0x10000, URZ, 0xfc, !UPT ;  /* 0x0001000006067892 */ /* 0x000fe2000f8efc3f */
[----:B------:R-:W-:Y:S01]  /*1890*/  ISETP.NE.AND P1, PT, RZ, UR7, PT ;  /* 0x00000007ff007c0c */ /* 0x000fe2000bf25270 */
[----:B------:R-:W-:Y:S01]  /*18a0*/  UMOV UR13, 0xc0000010 ;  /* 0xc0000010000d7882 */ /* 0x000fe20000000000 */
[----:B------:R-:W-:Y:S01]  /*18b0*/  UMOV UR15, 0xc0000010 ;  /* 0xc0000010000f7882 */ /* 0x000fe20000000000 */
[----:B------:R-:W-:Y:S01]  /*18c0*/  ULEA UR14, UR5, UR6, 0x8 ;  /* 0x00000006050e7291 */ /* 0x000fe2000f8e403f */
[----:B------:R-:W-:-:S02]  /*18d0*/  CS2R R90, SRZ ;  /* 0x00000000005a7805 */ /* 0x000fc4000001ff00 */
[----:B------:R-:W-:Y:S01]  /*18e0*/  CS2R R92, SRZ ;  /* 0x00000000005c7805 */ /* 0x000fe2000001ff00 */
[----:B------:R-:W-:Y:S01]  /*18f0*/  UMOV UR6, 0x1 ;  /* 0x0000000100067882 */ /* 0x000fe20000000000 */
[----:B------:R-:W-:Y:S02]  /*1900*/  CS2R R94, SRZ ;  /* 0x00000000005e7805 */ /* 0x000fe4000001ff00 */
[----:B------:R-:W-:Y:S02]  /*1910*/  CS2R R96, SRZ ;  /* 0x0000000000607805 */ /* 0x000fe4000001ff00 */
[----:B------:R-:W-:Y:S02]  /*1920*/  CS2R R98, SRZ ;  /* 0x0000000000627805 */ /* 0x000fe4000001ff00 */
[----:B------:R-:W-:Y:S02]  /*1930*/  CS2R R100, SRZ ;  /* 0x0000000000647805 */ /* 0x000fe4000001ff00 */
[----:B------:R-:W-:Y:S01]  /*1940*/  CS2R R102, SRZ ;  /* 0x0000000000667805 */ /* 0x000fe2000001ff00 */
[----:B------:R-:W-:Y:S01]  /*1950*/  QGMMA.64x128x32.F32.E4M3.E4M3 R24, gdesc[UR12], RZ, !UPT, gsb0 ;  /* 0x01e000000c1879f3 */ /* 0x000fe2000c0008ff */
        /* <DEDUP_REMOVED lines=18> */
[----:B------:R-:W-:Y:S01]  /*1a80*/  CS2R R140, SRZ ;  /* 0x00000000008c7805 */ /* 0x000fe2000001ff00 */
[----:B------:R-:W-:Y:S06]  /*1a90*/  @!P1 BRA `(.L_x_22) ;  /* 0x0000000400089947 */ /* 0x000fec0003800000 */
[----:B------:R-:W-:Y:S02]  /*1aa0*/  WARPGROUP.DEPBAR.LE gsb0, 0x0 ;  /* 0x00008000000079c5 */ /* 0x000fe40000010000 */
[----:B------:R-:W-:-:S01]  /*1ab0*/  FADD R141, RZ, R24 ;  /* 0x00000018ff8d7221 */ /* 0x000fc20000000000 */
[----:B------:R-:W-:Y:S01]  /*1ac0*/  FADD R140, RZ, R25 ;  /* 0x00000019ff8c7221 */ /* 0x000fe20000000000 */
        /* <DEDUP_REMOVED lines=62> */
[----:B------:R-:W-:-:S06]  /*1eb0*/  UMOV UR6, URZ ;  /* 0x0000003f00067c82 */ /* 0x000fcc0008000000 */
.L_x_22:
[----:B------:R-:W-:-:S04]  /*1ec0*/  UIADD3 UR16, UR5, 0x1, URZ ;  /* 0x0000000105107890 */ /* 0x000fc8000fffe03f */
[----:B------:R-:W-:-:S04]  /*1ed0*/  UISETP.NE.AND UP0, UPT, UR16, 0x5, UPT ;  /* 0x000000051000788c */ /* 0x000fc8000bf05270 */
[----:B------:R-:W-:Y:S02]  /*1ee0*/  USEL UR8, URZ, 0x1, UP0 ;  /* 0x000000013f087887 */ /* 0x000fe40008000000 */
[----:B------:R-:W-:Y:S02]  /*1ef0*/  USEL UR16, UR16, URZ, UP0 ;  /* 0x0000003f10107287 */ /* 0x000fe40008000000 */
[----:B------:R-:W-:-:S06]  /*1f00*/  ULOP3.LUT UR8, UR4, UR8, URZ, 0x3c, !UPT ;  /* 0x0000000804087292 */ /* 0x000fcc000f8e3c3f */
[----:B------:R-:W-:Y:S01]  /*1f10*/  IMAD.U32 R144, RZ, RZ, UR8 ;  /* 0x00000008ff907e24 */ /* 0x000fe2000f8e00ff */
[----:B------:R-:W-:-:S06]  /*1f20*/  UMOV UR8, 0x1 ;  /* 0x0000000100087882 */ /* 0x000fcc0000000000 */
.L_x_17:
[----:B------:R-:W-:-:S04]  /*1f30*/  UISETP.LT.AND UP0, UPT, UR9, 0x1, UPT ;  /* 0x000000010900788c */ /* 0x000fc8000bf01270 */
[----:B------:R-:W-:-:S04]  /*1f40*/  USEL UR12, UR9, 0x1, UP0 ;  /* 0x00000001090c7887 */ /* 0x000fc80008000000 */
[----:B------:R-:W-:-:S04]  /*1f50*/  UIADD3 UR12, UR9, -UR12, URZ ;  /* 0x8000000c090c7290 */ /* 0x000fc8000fffe03f */
[----:B------:R-:W-:-:S06]  /*1f60*/  UISETP.GE.AND UP0, UPT, UR12, 0x1, UPT ;  /* 0x000000010c00788c */ /* 0x000fcc000bf06270 */
[----:B------:R-:W-:-:S13]  /*1f70*/  PLOP3.LUT P1, PT, PT, PT, UP0, 0x80, 0x0 ;  /* 0x000000000000781c */ /* 0x000fda0003f2f008 */
[----:B------:R-:W-:Y:S05]  /*1f80*/  @!P1 BRA `(.L_x_23) ;  /* 0x0000000400f09947 */ /* 0x000fea0003800000 */
[----:B01----:R-:W-:Y:S01]  /*1f90*/  IMAD.U32 R11, RZ, RZ, UR12 ;  /* 0x0000000cff0b7e24 */ /* 0x003fe2000f8e00ff */
[----:B------:R-:W-:Y:S01]  /*1fa0*/  ULDC UR17, c[0x0][0x50c] ;  /* 0x0001430000117ab9 */ /* 0x000fe20000000800 */
[----:B------:R-:W-:-:S07]  /*1fb0*/  IMAD.U32 R12, RZ, RZ, UR5 ;  /* 0x00000005ff0c7e24 */ /* 0x000fce000f8e00ff */
.L_x_31:
[----:B------:R-:W-:-:S13]  /*1fc0*/  ISETP.NE.AND P2, PT, R143, 0x3, PT ;  /* 0x000000038f00780c */ /* 0x000fda0003f45270 */
[----:B0-----:R-:W-:Y:S05]  /*1fd0*/  @!P2 BRA `(.L_x_24) ;  /* 0x000000000004a947 */ /* 0x001fea0003800000 */
[----:B------:R-:W-:Y:S01]  /*1fe0*/  BPT.TRAP 0x1 ;  /* 0x000000040000795c */ /* 0x000fe20000300000 */
.L_x_24:
[----:B------:R-:W0:Y:S01]  /*1ff0*/  S2UR UR12, SR_CgaCtaId ;  /* 0x00000000000c79c3 */ /* 0x000e220000008800 */
[----:B------:R-:W-:Y:S01]  /*2000*/  UMOV UR10, 0x400 ;  /* 0x00000400000a7882 */ /* 0x000fe20000000000 */
[----:B------:R-:W-:Y:S01]  /*2010*/  SHF.L.U32 R13, R144, 0x1f, RZ ;  /* 0x0000001f900d7819 */ /* 0x000fe200000006ff */
[----:B0-----:R-:W-:-:S04]  /*2020*/  ULEA UR10, UR12, UR10, 0x18 ;  /* 0x0000000a0c0a7291 */ /* 0x001fc8000f8ec03f */
[----:B------:R-:W-:-:S09]  /*2030*/  ULEA UR12, UR16, UR10, 0x3 ;  /* 0x0000000a100c7291 */ /* 0x000fd2000f8e183f */
[----:B------:R0:W1:Y:S01]  /*2040*/  SYNCS.PHASECHK.TRANS64.TRYWAIT P1, [UR12], R13 ;  /* 0x0000000dff0075a7 */ /* 0x000062000802014c */
[----:B------:R-:W-:Y:S05]  /*2050*/  @!P2 BRA `(.L_x_25) ;  /* 0x000000000004a947 */ /* 0x000fea0003800000 */
[----:B------:R-:W-:Y:S01]  /*2060*/  BPT.TRAP 0x1 ;  /* 0x000000040000795c */ /* 0x000fe20000300000 */
.L_x_25:
[----:B-1----:R-:W-:Y:S05]  /*2070*/  @P1 BRA `(.L_x_26) ;  /* 0x0000000000081947 */ /* 0x002fea0003800000 */
[----:B------:R-:W1:Y:S02]  /*2080*/  SYNCS.PHASECHK.TRANS64.TRYWAIT P1, [UR12], R13 ;  /* 0x0000000dff0075a7 */ /* 0x000e64000802014c */
[----:B-1----:R-:W-:Y:S05]  /*2090*/  @!P1 BRA `(.L_x_27) ;  /* 0x0000007000ac9947 */ /* 0x002fea0003800000 */
.L_x_26:
[----:B------:R-:W-:Y:S01]  /*20a0*/  UIADD3 UR12, UR10, 0x5100, URZ ;  /* 0x000051000a0c7890 */ /* 0x000fe2000fffe03f */
[----:B------:R-:W-:Y:S01]  /*20b0*/  WARPGROUP.ARRIVE ;  /* 0x00000000000079c5 */ /* 0x000fe20000000000 */
[----:B------:R-:W-:Y:S02]  /*20c0*/  UISETP.NE.AND UP0, UPT, UR7, URZ, UPT ;  /* 0x0000003f0700728c */ /* 0x000fe4000bf05270 */
[----:B------:R-:W-:Y:S02]  /*20d0*/  USHF.R.U32.HI UR12, URZ, 0x4, UR12 ;  /* 0x000000043f0c7899 */ /* 0x000fe4000801160c */
[----:B------:R-:W-:Y:S02]  /*20e0*/  USEL UR8, UR8, URZ, !UP0 ;  /* 0x0000003f08087287 */ /* 0x000fe4000c000000 */
[----:B------:R-:W-:Y:S02]  /*20f0*/  ULOP3.LUT UR7, UR12, 0x3fff, URZ, 0xc0, !UPT ;  /* 0x00003fff0c077892 */ /* 0x000fe4000f8ec03f */
[----:B------:R-:W-:-:S02]  /*2100*/  ULOP3.LUT UR12, UR11, 0x10000, URZ, 0xfc, !UPT ;  /* 0x000100000b0c7892 */ /* 0x000fc4000f8efc3f */
[----:B------:R-:W-:Y:S02]  /*2110*/  ULOP3.LUT UR7, UR7, 0x10000, URZ, 0xfc, !UPT ;  /* 0x0001000007077892 */ /* 0x000fe4000f8efc3f */
[----:B------:R-:W-:Y:S02]  /*2120*/  UISETP.NE.U32.AND UP0, UPT, UR8, URZ, UPT ;  /* 0x0000003f0800728c */ /* 0x000fe4000bf05070 */
[----:B------:R-:W-:Y:S02]  /*2130*/  ULEA UR12, UR16, UR12, 0x8 ;  /* 0x0000000c100c7291 */ /* 0x000fe4000f8e403f */
[----:B------:R-:W-:Y:S01]  /*2140*/  ULEA UR14, UR16, UR7, 0x8 ;  /* 0x00000007100e7291 */ /* 0x000fe2000f8e403f */
[----:B------:R-:W-:Y:S01]  /*2150*/  UMOV UR13, 0xc0000010 ;  /* 0xc0000010000d7882 */ /* 0x000fe20000000000 */
[----:B------:R-:W-:Y:S01]  /*2160*/  UMOV UR15, 0xc0000010 ;  /* 0xc0000010000f7882 */ /* 0x000fe20000000000 */
[----:B------:R-:W-:-:S06]  /*2170*/  UIADD3 UR6, UR6, 0x1, URZ ;  /* 0x0000000106067890 */ /* 0x000fcc000fffe03f */
[----:B------:R-:W-:Y:S01]  /*2180*/  QGMMA.64x128x32.F32.E4M3.E4M3 R24, gdesc[UR12], R24, UP0, gsb0 ;  /* 0x01e000000c1879f3 */ /* 0x000fe2000b800818 */
[----:B------:R-:W-:-:S04]  /*2190*/  UISETP.NE.AND UP0, UPT, UR6, UR17, UPT ;  /* 0x000000110600728c */ /* 0x000fc8000bf05270 */
[----:B------:R-:W-:-:S06]  /*21a0*/  USEL UR7, URZ, 0x1, UP0 ;  /* 0x000000013f077887 */ /* 0x000fcc0008000000 */
[----:B------:R-:W-:Y:S01]  /*21b0*/  ISETP.NE.AND P1, PT, RZ, UR7, PT ;  /* 0x00000007ff007c0c */ /* 0x000fe2000bf25270 */
[----:B------:R-:W-:-:S12]  /*21c0*/  WARPGROUP.DEPBAR.LE gsb0, 0x1 ;  /* 0x00008000000079c5 */ /* 0x000fd80000010100 */
[----:B------:R-:W-:Y:S05]  /*21d0*/  @!P1 BRA `(.L_x_28) ;  /* 0x0000000400089947 */ /* 0x000fea0003800000 */
[----:B------:R-:W-:Y:S02]  /*21e0*/  WARPGROUP.DEPBAR.LE gsb0, 0x0 ;  /* 0x00008000000079c5 */ /* 0x000fe40000010000 */
[----:B------:R-:W-:-:S01]  /*21f0*/  FADD R141, R24, R141 ;  /* 0x0000008d188d7221 */ /* 0x000fc20000000000 */
[----:B------:R-:W-:Y:S01]  /*2200*/  FADD R140, R25, R140 ;  /* 0x0000008c198c7221 */ /* 0x000fe20000000000 */
        /* <DEDUP_REMOVED lines=62> */
[----:B------:R-:W-:-:S06]  /*25f0*/  UMOV UR6, URZ ;  /* 0x0000003f00067c82 */ /* 0x000fcc0008000000 */
.L_x_28:
[----:B------:R-:W-:Y:S05]  /*2600*/  @!P2 BRA `(.L_x_29) ;  /* 0x000000000004a947 */ /* 0x000fea0003800000 */
[----:B------:R-:W-:Y:S01]  /*2610*/  BPT.TRAP 0x1 ;  /* 0x000000040000795c */ /* 0x000fe20000300000 */
.L_x_29:
[----:B01----:R-:W-:Y:S02]  /*2620*/  @P0 LEA R13, R12, UR10, 0x3 ;  /* 0x0000000a0c0d0c11 */ /* 0x003fe4000f8e18ff */
[----:B------:R-:W-:-:S03]  /*2630*/  ISETP.GT.U32.AND P1, PT, R4, 0x1, PT ;  /* 0x000000010400780c */ /* 0x000fc60003f24070 */
[----:B------:R-:W-:-:S05]  /*2640*/  @P0 VIADD R142, R13, 0x28 ;  /* 0x000000280d8e0836 */ /* 0x000fca0000000000 */
[----:B------:R-:W-:-:S04]  /*2650*/  @P0 PRMT R142, R5, 0x654, R142 ;  /* 0x00000654058e0816 */ /* 0x000fc8000000008e */
[----:B------:R0:W-:Y:S01]  /*2660*/  @P0 SYNCS.ARRIVE.TRANS64.RED.A1T0 RZ, [R142+URZ], RZ ;  /* 0x000000ff8eff09a7 */ /* 0x0001e2000810043f */
[----:B------:R-:W-:Y:S05]  /*2670*/  @P1 BRA `(.L_x_30) ;  /* 0x0000000000041947 */ /* 0x000fea0003800000 */
[----:B------:R-:W-:Y:S01]  /*2680*/  BPT.TRAP 0x1 ;  /* 0x000000040000795c */ /* 0x000fe20000300000 */
.L_x_30:
[----:B------:R-:W-:Y:S01]  /*2690*/  UIADD3 UR16, UR16, 0x1, URZ ;  /* 0x0000000110107890 */ /* 0x000fe2000fffe03f */
[C---:B------:R-:W-:Y:S01]  /*26a0*/  ISETP.GT.AND P2, PT, R11.reuse, 0x1, PT ;  /* 0x000000010b00780c */ /* 0x040fe20003f44270 */
[----:B------:R-:W-:Y:S02]  /*26b0*/  VIADD R12, R12, 0x1 ;  /* 0x000000010c0c7836 */ /* 0x000fe40000000000 */
[----:B------:R-:W-:Y:S01]  /*26c0*/  UISETP.NE.AND UP0, UPT, UR16, 0x5, UPT ;  /* 0x000000051000788c */ /* 0x000fe2000bf05270 */
[----:B------:R-:W-:Y:S02]  /*26d0*/  VIADD R11, R11, 0xffffffff ;  /* 0xffffffff0b0b7836 */ /* 0x000fe40000000000 */
[C---:B------:R-:W-:Y:S01]  /*26e0*/  ISETP.NE.AND P1, PT, R12.reuse, 0x5, PT ;  /* 0x000000050c00780c */ /* 0x040fe20003f25270 */
[----:B------:R-:W-:Y:S02]  /*26f0*/  USEL UR8, URZ, 0x1, UP0 ;  /* 0x000000013f087887 */ /* 0x000fe40008000000 */
[----:B------:R-:W-:Y:S01]  /*2700*/  USEL UR16, UR16, URZ, UP0 ;  /* 0x0000003f10107287 */ /* 0x000fe20008000000 */
[----:B------:R-:W-:-:S03]  /*2710*/  SEL R12, R12, RZ, P1 ;  /* 0x000000ff0c0c7207 */ /* 0x000fc60000800000 */
[----:B------:R-:W-:Y:S01]  /*2720*/  LOP3.LUT R144, R144, UR8, RZ, 0x3c, !PT ;  /* 0x0000000890907c12 */ /* 0x000fe2000f8e3cff */
[----:B------:R-:W-:Y:S01]  /*2730*/  UMOV UR8, 0x1 ;  /* 0x0000000100087882 */ /* 0x000fe20000000000 */
[----:B------:R-:W-:Y:S06]  /*2740*/  @P2 BRA `(.L_x_31) ;  /* 0xfffffff8001c2947 */ /* 0x000fec000383ffff */
.L_x_23:
[----:B------:R-:W-:Y:S01]  /*2750*/  UISETP.NE.AND UP0, UPT, UR6, URZ, UPT ;  /* 0x0000003f0600728c */ /* 0x000fe2000bf05270 */
[----:B01----:R-:W0:Y:S03]  /*2760*/  LDC R11, c[0x0][0x28c] ;  /* 0x0000a300ff0b7b82 */ /* 0x003e260000000800 */
[----:B------:R-:W-:-:S06]  /*2770*/  USEL UR6, URZ, 0x1, !UP0 ;  /* 0x000000013f067887 */ /* 0x000fcc000c000000 */
[----:B------:R-:W-:Y:S02]  /*2780*/  ISETP.NE.AND P1, PT, RZ, UR6, PT ;  /* 0x00000006ff007c0c */ /* 0x000fe4000bf25270 */
[----:B0-----:R-:W-:-:S11]  /*2790*/  ISETP.GE.AND P2, PT, R11, 0x1, PT ;  /* 0x000000010b00780c */ /* 0x001fd60003f46270 */
[----:B------:R-:W-:Y:S05]  /*27a0*/  @!P1 BRA `(.L_x_32) ;  /* 0x0000000400049947 */ /* 0x000fea0003800000 */
[----:B------:R-:W-:Y:S02]  /*27b0*/  WARPGROUP.DEPBAR.LE gsb0, 0x0 ;  /* 0x00008000000079c5 */ /* 0x000fe40000010000 */
[----:B------:R-:W-:Y:S01]  /*27c0*/  FADD R141, R24, R141 ;  /* 0x0000008d188d7221 */ /* 0x000fe20000000000 */
        /* <DEDUP_REMOVED lines=62> */
[----:B------:R-:W-:-:S07]  /*2bb0*/  FADD R16, R16, R87 ;  /* 0x0000005710107221 */ /* 0x000fce0000000000 */
.L_x_32:
[----:B------:R-:W-:Y:S02]  /*2bc0*/  WARPGROUP.DEPBAR.LE gsb0, 0x0 ;  /* 0x00008000000079c5 */ /* 0x000fe40000010000 */
[----:B------:R-:W-:Y:S05]  /*2bd0*/  @!P2 BRA `(.L_x_33) ;  /* 0x000000000050a947 */ /* 0x000fea0003800000 */
[----:B------:R-:W-:-:S13]  /*2be0*/  ISETP.NE.AND P1, PT, R143, 0x3, PT ;  /* 0x000000038f00780c */ /* 0x000fda0003f25270 */
[----:B------:R-:W-:Y:S05]  /*2bf0*/  @!P1 BRA `(.L_x_34) ;  /* 0x0000000000049947 */ /* 0x000fea0003800000 */
[----:B------:R-:W-:Y:S01]  /*2c00*/  BPT.TRAP 0x1 ;  /* 0x000000040000795c */ /* 0x000fe20000300000 */
.L_x_34:
[----:B------:R-:W-:Y:S01]  /*2c10*/  BSSY B0, `(.L_x_35) ;  /* 0x000000e000007945 */ /* 0x000fe20003800000 */
[----:B------:R-:W-:-:S03]  /*2c20*/  ISETP.GT.U32.AND P1, PT, R4, 0x1, PT ;  /* 0x000000010400780c */ /* 0x000fc60003f24070 */
[----:B------:R-:W-:Y:S10]  /*2c30*/  @!P0 BRA `(.L_x_36) ;  /* 0x00000000002c8947 */ /* 0x000ff40003800000 */
[----:B------:R-:W-:-:S04]  /*2c40*/  UISETP.LT.AND UP0, UPT, UR9, 0x1, UPT ;  /* 0x000000010900788c */ /* 0x000fc8000bf01270 */
[----:B------:R-:W-:-:S04]  /*2c50*/  USEL UR8, UR9, 0x1, UP0 ;  /* 0x0000000109087887 */ /* 0x000fc80008000000 */
[----:B------:R-:W-:-:S04]  /*2c60*/  UIADD3 UR8, UR5, UR9, -UR8 ;  /* 0x0000000905087290 */ /* 0x000fc8000fffe808 */
[----:B------:R-:W-:-:S04]  /*2c70*/  UIMAD.WIDE.U32 UR6, UR8, -0x33333333, URZ ;  /* 0xcccccccd080678a5 */ /* 0x000fc8000f8e003f */
[----:B------:R-:W-:-:S04]  /*2c80*/  USHF.R.U32.HI UR6, URZ, 0x2, UR7 ;  /* 0x000000023f067899 */ /* 0x000fc80008011607 */
[----:B------:R-:W-:-:S04]  /*2c90*/  UIMAD UR8, UR6, -0x5, UR8 ;  /* 0xfffffffb060878a4 */ /* 0x000fc8000f8e0208 */
[----:B------:R-:W-:-:S04]  /*2ca0*/  ULEA UR8, UR8, UR10, 0x3 ;  /* 0x0000000a08087291 */ /* 0x000fc8000f8e183f */
[----:B------:R-:W-:-:S06]  /*2cb0*/  UIADD3 UR8, UR8, 0x28, URZ ;  /* 0x0000002808087890 */ /* 0x000fcc000fffe03f */
[----:B------:R-:W-:-:S05]  /*2cc0*/  IMAD.U32 R12, RZ, RZ, UR8 ;  /* 0x00000008ff0c7e24 */ /* 0x000fca000f8e00ff */
[----:B------:R-:W-:-:S04]  /*2cd0*/  PRMT R11, R5, 0x654, R12 ;  /* 0x00000654050b7816 */ /* 0x000fc8000000000c */
[----:B------:R0:W-:Y:S03]  /*2ce0*/  SYNCS.ARRIVE.TRANS64.RED.A1T0 RZ, [R11+URZ], RZ ;  /* 0x000000ff0bff79a7 */ /* 0x0001e6000810043f */
.L_x_36:
[----:B------:R-:W-:Y:S05]  /*2cf0*/  BSYNC B0 ;  /* 0x0000000000007941 */ /* 0x000fea0003800000 */
.L_x_35:
[----:B------:R-:W-:Y:S05]  /*2d00*/  @P1 BRA `(.L_x_33) ;  /* 0x0000000000041947 */ /* 0x000fea0003800000 */
[----:B------:R-:W-:Y:S01]  /*2d10*/  BPT.TRAP 0x1 ;  /* 0x000000040000795c */ /* 0x000fe20000300000 */
.L_x_33:
[----:B------:R-:W1:Y:S01]  /*2d20*/  LDC R25, c[0x0][0x288] ;  /* 0x0000a200ff197b82 */ /* 0x000e620000000800 */
[----:B------:R-:W-:Y:S01]  /*2d30*/  IMAD.SHL.U32 R31, R10, 0x80, RZ ;  /* 0x000000800a1f7824 */ /* 0x000fe200078e00ff */
[--C-:B0-----:R-:W-:Y:S01]  /*2d40*/  SHF.R.U32.HI R11, RZ, 0x2, R0.reuse ;  /* 0x00000002ff0b7819 */ /* 0x101fe20000011600 */
[----:B------:R-:W-:Y:S01]  /*2d50*/  UIADD3 UR5, UR9, UR5, URZ ;  /* 0x0000000509057290 */ /* 0x000fe2000fffe03f */
[C---:B------:R-:W-:Y:S01]  /*2d60*/  LOP3.LUT R13, R0.reuse, 0x60, RZ, 0xc0, !PT ;  /* 0x00000060000d7812 */ /* 0x040fe200078ec0ff */
[----:B------:R-:W-:Y:S01]  /*2d70*/  IMAD.SHL.U32 R33, R7, 0x80, RZ ;  /* 0x0000008007217824 */ /* 0x000fe200078e00ff */
[----:B------:R-:W-:Y:S01]  /*2d80*/  SHF.R.U32.HI R24, RZ, 0x7, R0 ;  /* 0x00000007ff187819 */ /* 0x000fe20000011600 */
[----:B------:R-:W-:Y:S01]  /*2d90*/  UISETP.GT.U32.AND UP0, UPT, UR5, 0x4, UPT ;  /* 0x000000040500788c */ /* 0x000fe2000bf04070 */
[----:B------:R-:W-:Y:S01]  /*2da0*/  LOP3.LUT R12, R11, 0x7, RZ, 0xc0, !PT ;  /* 0x000000070b0c7812 */ /* 0x000fe200078ec0ff */
[----:B------:R-:W-:Y:S01]  /*2db0*/  IMAD.SHL.U32 R28, R0, 0x2, RZ ;  /* 0x00000002001c7824 */ /* 0x000fe200078e00ff */
[----:B------:R-:W-:Y:S01]  /*2dc0*/  SHF.R.U32.HI R27, RZ, 0x1, R13 ;  /* 0x00000001ff1b7819 */ /* 0x000fe2000001160d */
[----:B------:R-:W-:Y:S01]  /*2dd0*/  ULDC UR12, c[0x0][0x284] ;  /* 0x0000a100000c7ab9 */ /* 0x000fe20000000800 */
[----:B------:R-:W-:Y:S01]  /*2de0*/  LOP3.LUT R11, R24, 0x1, RZ, 0xc0, !PT ;  /* 0x00000001180b7812 */ /* 0x000fe200078ec0ff */
[----:B------:R-:W-:Y:S01]  /*2df0*/  UISETP.LT.U32.AND UP0, UPT, UR9, 0x5, UP0 ;  /* 0x000000050900788c */ /* 0x000fe20008701070 */
[----:B------:R-:W-:Y:S01]  /*2e00*/  IADD3 R26, RZ, -R27, -R12 ;  /* 0x8000001bff1a7210 */ /* 0x000fe20007ffe80c */
[----:B------:R-:W-:Y:S01]  /*2e10*/  UISETP.GE.U32.AND UP1, UPT, UR9, 0x5, UPT ;  /* 0x000000050900788c */ /* 0x000fe2000bf26070 */
[----:B------:R-:W-:Y:S01]  /*2e20*/  SHF.R.S32.HI R32, RZ, 0x1f, R6 ;  /* 0x0000001fff207819 */ /* 0x000fe20000011406 */
[----:B------:R-:W-:Y:S01]  /*2e30*/  IMAD.SHL.U32 R13, R11, 0x40, RZ ;  /* 0x000000400b0d7824 */ /* 0x000fe200078e00ff */
[----:B------:R-:W-:Y:S01]  /*2e40*/  LOP3.LUT R28, R31, 0x6, R28, 0xf8, !PT ;  /* 0x000000061f1c7812 */ /* 0x000fe200078ef81c */
[----:B------:R-:W-:Y:S01]  /*2e50*/  ULDC.64 UR10, c[0x0][0x5d0] ;  /* 0x00017400000a7ab9 */ /* 0x000fe20000000a00 */
[----:B------:R-:W-:Y:S01]  /*2e60*/  LOP3.LUT R24, R0, 0x3, RZ, 0xc0, !PT ;  /* 0x0000000300187812 */ /* 0x000fe200078ec0ff */
[----:B------:R-:W-:Y:S01]  /*2e70*/  UIMAD.WIDE.U32 UR6, UR5, -0x33333333, URZ ;  /* 0xcccccccd050678a5 */ /* 0x000fe2000f8e003f */
[----:B------:R-:W-:Y:S01]  /*2e80*/  IMAD R26, R11, -0x40, R26 ;  /* 0xffffffc00b1a7824 */ /* 0x000fe200078e021a */
[----:B------:R-:W-:Y:S01]  /*2e90*/  USEL UR8, URZ, 0x1, !UP0 ;  /* 0x000000013f087887 */ /* 0x000fe2000c000000 */
[----:B-1----:R-:W-:Y:S01]  /*2ea0*/  ISETP.GE.AND P1, PT, R31, R25, PT ;  /* 0x000000191f00720c */ /* 0x002fe20003f26270 */
[----:B------:R-:W-:Y:S01]  /*2eb0*/  IMAD R11, R32, UR10, RZ ;  /* 0x0000000a200b7c24 */ /* 0x000fe2000f8e02ff */
[----:B------:R-:W-:Y:S01]  /*2ec0*/  SHF.R.S32.HI R29, RZ, 0x1f, R28 ;  /* 0x0000001fff1d7819 */ /* 0x000fe2000001141c */
[----:B------:R-:W-:Y:S01]  /*2ed0*/  USHF.R.U32.HI UR6, URZ, 0x2, UR7 ;  /* 0x000000023f067899 */ /* 0x000fe20008011607 */
[----:B------:R-:W-:Y:S01]  /*2ee0*/  ISETP.GE.OR P1, PT, R33, UR12, P1 ;  /* 0x0000000c21007c0c */ /* 0x000fe20008f26670 */
[----:B------:R-:W-:Y:S01]  /*2ef0*/  ULOP3.LUT UR4, UR4, UR8, URZ, 0x3c, !UPT ;  /* 0x0000000804047292 */ /* 0x000fe2000f8e3c3f */
[----:B------:R-:W-:Y:S01]  /*2f00*/  LOP3.LUT R13, R13, 0x40, R12, 0xe2, !PT ;  /* 0x000000400d0d7812 */ /* 0x000fe200078ee20c */
[----:B------:R-:W-:Y:S01]  /*2f10*/  IMAD R12, R24, -0x2, R25 ;  /* 0xfffffffe180c7824 */ /* 0x000fe200078e0219 */
[----:B------:R-:W-:Y:S01]  /*2f20*/  UIMAD UR5, UR6, -0x5, UR5 ;  /* 0xfffffffb060578a4 */ /* 0x000fe2000f8e0205 */
[----:B------:R-:W-:Y:S01]  /*2f30*/  IMAD.WIDE R24, R7, 0x80, RZ ;  /* 0x0000008007187825 */ /* 0x000fe200078e02ff */
[----:B------:R-:W-:Y:S01]  /*2f40*/  @UP1 ULOP3.LUT UR4, UR4, 0x1, UR6, 0x78, !UPT ;  /* 0x0000000104041892 */ /* 0x000fe2000f8e7806 */
[----:B------:R-:W-:-:S02]  /*2f50*/  IADD3 R33, -R33, UR12, R26 ;  /* 0x0000000c21217c10 */ /* 0x000fc4000fffe11a */
[----:B------:R-:W-:Y:S01]  /*2f60*/  IMAD R7, R6, UR11, R11 ;  /* 0x0000000b06077c24 */ /* 0x000fe2000f8e020b */
[----:B------:R-:W-:Y:S01]  /*2f70*/  LOP3.LUT R35, R24, R13, R27, 0xfe, !PT ;  /* 0x0000000d18237212 */ /* 0x000fe200078efe1b */
[----:B------:R-:W-:-:S04]  /*2f80*/  IMAD.WIDE.U32 R10, R6, UR10, R28 ;  /* 0x0000000a060a7c25 */ /* 0x000fc8000f8e001c */
[----:B------:R-:W-:Y:S02]  /*2f90*/  IMAD.IADD R11, R11, 0x1, R7 ;  /* 0x000000010b0b7824 */ /* 0x000fe400078e0207 */
[----:B------:R-:W-:Y:S02]  /*2fa0*/  IMAD.IADD R27, R12, 0x1, -R31 ;  /* 0x000000010c1b7824 */ /* 0x000fe400078e0a1f */
[----:B------:R-:W-:Y:S01]  /*2fb0*/  IMAD.MOV.U32 R26, RZ, RZ, -0x1 ;  /* 0xffffffffff1a7424 */ /* 0x000fe200078e00ff */
[----:B------:R-:W-:Y:S06]  /*2fc0*/  @P1 BRA `(.L_x_37) ;  /* 0x0000004400a41947 */ /* 0x000fec0003800000 */
[----:B------:R-:W0:Y:S01]  /*2fd0*/  LDC.64 R30, c[0x0][0x5c8] ;  /* 0x00017200ff1e7b82 */ /* 0x000e220000000a00 */
[----:B------:R-:W-:Y:S01]  /*2fe0*/  ULDC.64 UR6, c[0x0][0x5c0] ;  /* 0x0001700000067ab9 */ /* 0x000fe20000000a00 */
[----:B------:R-:W-:Y:S01]  /*2ff0*/  BSSY B0, `(.L_x_37) ;  /* 0x0000466000007945 */ /* 0x000fe20003800000 */
[-C--:B0-----:R-:W-:Y:S02]  /*3000*/  IMAD R12, R25, R30.reuse, RZ ;  /* 0x0000001e190c7224 */ /* 0x081fe400078e02ff */
[----:B------:R-:W-:-:S04]  /*3010*/  IMAD.WIDE.U32 R10, R35, R30, R10 ;  /* 0x0000001e230a7225 */ /* 0x000fc800078e000a */
[----:B------:R-:W-:Y:S01]  /*3020*/  IMAD R13, R35, R31, R12 ;  /* 0x0000001f230d7224 */ /* 0x000fe200078e020c */
[----:B------:R-:W-:Y:S02]  /*3030*/  LEA R7, P1, R30, R10, 0x3 ;  /* 0x0000000a1e077211 */ /* 0x000fe400078218ff */
[----:B------:R-:W-:Y:S01]  /*3040*/  IADD3 R12, P2, R10, UR6, RZ ;  /* 0x000000060a0c7c10 */ /* 0x000fe2000ff5e0ff */
[----:B------:R-:W-:Y:S01]  /*3050*/  IMAD.IADD R13, R11, 0x1, R13 ;  /* 0x000000010b0d7824 */ /* 0x000fe200078e020d */
[----:B------:R-:W-:-:S04]  /*3060*/  IADD3 R10, P4, R7, UR6, RZ ;  /* 0x00000006070a7c10 */ /* 0x000fc8000ff9e0ff */
[----:B------:R-:W-:Y:S02]  /*3070*/  LEA.HI.X R7, R30, R13, R31, 0x3, P1 ;  /* 0x0000000d1e077211 */ /* 0x000fe400008f1c1f */
[----:B---3-5:R-:W-:Y:S02]  /*3080*/  FSETP.NEU.AND P1, PT, R9, RZ, PT ;  /* 0x000000ff0900720b */ /* 0x028fe40003f2d000 */
[----:B------:R-:W-:Y:S02]  /*3090*/  IADD3.X R13, R13, UR7, RZ, P2, !PT ;  /* 0x000000070d0d7c10 */ /* 0x000fe400097fe4ff */
[----:B------:R-:W-:-:S09]  /*30a0*/  IADD3.X R11, R7, UR7, RZ, P4, !PT ;  /* 0x00000007070b7c10 */ /* 0x000fd2000a7fe4ff */
[----:B------:R-:W-:Y:S05]  /*30b0*/  @!P1 BRA `(.L_x_38) ;  /* 0x00000034005c9947 */ /* 0x000fea0003800000 */
[----:B------:R-:W-:Y:S01]  /*30c0*/  ULDC.64 UR6, c[0x0][0x5b8] ;  /* 0x00016e0000067ab9 */ /* 0x000fe20000000a00 */
[----:B------:R-:W-:Y:S01]  /*30d0*/  ISETP.GE.AND P1, PT, R33, 0x1, PT ;  /* 0x000000012100780c */ /* 0x000fe20003f26270 */
[----:B------:R-:W-:Y:S01]  /*30e0*/  IMAD R7, R32, UR6, RZ ;  /* 0x0000000620077c24 */ /* 0x000fe2000f8e02ff */
[----:B------:R-:W-:Y:S01]  /*30f0*/  ULDC.64 UR10, c[0x0][0x5a8] ;  /* 0x00016a00000a7ab9 */ /* 0x000fe20000000a00 */
[C---:B------:R-:W-:Y:S01]  /*3100*/  IMAD.WIDE.U32 R28, R6.reuse, UR6, R28 ;  /* 0x00000006061c7c25 */ /* 0x040fe2000f8e001c */
[----:B------:R-:W-:Y:S01]  /*3110*/  ISETP.LT.OR P5, PT, R27, 0x1, !P1 ;  /* 0x000000011b00780c */ /* 0x000fe20004fa1670 */
[----:B------:R-:W-:Y:S02]  /*3120*/  BSSY B1, `(.L_x_39) ;  /* 0x000000c000017945 */ /* 0x000fe40003800000 */
[----:B------:R-:W-:Y:S01]  /*3130*/  IMAD R7, R6, UR7, R7 ;  /* 0x0000000706077c24 */ /* 0x000fe2000f8e0207 */
[----:B------:R-:W-:Y:S02]  /*3140*/  ULDC.64 UR6, c[0x0][0x5b0] ;  /* 0x00016c0000067ab9 */ /* 0x000fe40000000a00 */
[----:B------:R-:W-:-:S02]  /*3150*/  IMAD R30, R25, UR6, RZ ;  /* 0x00000006191e7c24 */ /* 0x000fc4000f8e02ff */
[----:B------:R-:W-:Y:S02]  /*3160*/  IMAD.IADD R29, R29, 0x1, R7 ;  /* 0x000000011d1d7824 */ /* 0x000fe400078e0207 */
[C-C-:B------:R-:W-:Y:S01]  /*3170*/  IMAD R31, R35.reuse, UR7, R30.reuse ;  /* 0x00000007231f7c24 */ /* 0x140fe2000f8e021e */
[----:B------:R-:W-:Y:S01]  /*3180*/  PRMT R30, RZ, 0x7610, R30 ;  /* 0x00007610ff1e7816 */ /* 0x000fe2000000001e */
[----:B------:R-:W-:-:S03]  /*3190*/  IMAD.WIDE.U32 R6, R35, UR6, R28 ;  /* 0x0000000623067c25 */ /* 0x000fc6000f8e001c */
[----:B------:R-:W-:-:S04]  /*31a0*/  IADD3 R6, P2, R6, UR10, RZ ;  /* 0x0000000a06067c10 */ /* 0x000fc8000ff5e0ff */
[----:B------:R-:W-:Y:S01]  /*31b0*/  IADD3.X R7, R7, UR11, R31, P2, !PT ;  /* 0x0000000b07077c10 */ /* 0x000fe200097fe41f */
[----:B------:R-:W-:Y:S08]  /*31c0*/  @P5 BRA `(.L_x_40) ;  /* 0x0000000000045947 */ /* 0x000ff00003800000 */
[----:B------:R0:W5:Y:S02]  /*31d0*/  LDG.E.U8 R30, desc[UR18][R6.64] ;  /* 0x00000012061e7981 */ /* 0x000164000c1e1100 */
.L_x_40:
[----:B------:R-:W-:Y:S05]  /*31e0*/  BSYNC B1 ;  /* 0x0000000000017941 */ /* 0x000fea0003800000 */
.L_x_39:
[----:B-----5:R-:W-:Y:S01]  /*31f0*/  LOP3.LUT R30, R30, 0xff, RZ, 0xc0, !PT ;  /* 0x000000ff1e1e7812 */ /* 0x020fe200078ec0ff */
[----:B------:R-:W-:Y:S01]  /*3200*/  BSSY B1, `(.L_x_41) ;  /* 0x000000b000017945 */ /* 0x000fe20003800000 */
[----:B------:R-:W-:Y:S02]  /*3210*/  ISETP.LT.OR P4, PT, R27, 0x2, !P1 ;  /* 0x000000021b00780c */ /* 0x000fe40004f81670 */
[----:B------:R-:W-:-:S05]  /*3220*/  F2FP.F16.E4M3.UNPACK_B R30, R30 ;  /* 0x0000001eff1e723e */ /* 0x000fca00020006ff */
[----:B------:R-:W-:-:S05]  /*3230*/  HADD2.F32 R30, -RZ, R30.H0_H0 ;  /* 0x2000001eff1e7230 */ /* 0x000fca0000004100 */
[----:B------:R-:W-:-:S04]  /*3240*/  FMUL R30, R30, R9 ;  /* 0x000000091e1e7220 */ /* 0x000fc80000400000 */
[----:B--2---:R-:W-:-:S05]  /*3250*/  FFMA R30, R141, R8, R30 ;  /* 0x000000088d1e7223 */ /* 0x004fca000000001e */
[----:B------:R-:W-:Y:S02]  /*3260*/  F2FP.SATFINITE.E4M3.F32.PACK_AB_MERGE_C R31, RZ, R30, RZ ;  /* 0x0000001eff1f723e */ /* 0x000fe400048070ff */
[----:B------:R-:W-:-:S03]  /*3270*/  PRMT R30, RZ, 0x7610, R30 ;  /* 0x00007610ff1e7816 */ /* 0x000fc6000000001e */
[----:B------:R1:W-:Y:S01]  /*3280*/  @!P5 STG.E.U8 desc[UR18][R12.64], R31 ;  /* 0x0000001f0c00d986 */ /* 0x0003e2000c101112 */
[----:B------:R-:W-:Y:S05]  /*3290*/  @P4 BRA `(.L_x_42) ;  /* 0x0000000000044947 */ /* 0x000fea0003800000 */
[----:B------:R2:W5:Y:S02]  /*32a0*/  LDG.E.U8 R30, desc[UR18][R6.64+0x1] ;  /* 0x00000112061e7981 */ /* 0x000564000c1e1100 */
.L_x_42:
[----:B------:R-:W-:Y:S05]  /*32b0*/  BSYNC B1 ;  /* 0x0000000000017941 */ /* 0x000fea0003800000 */
.L_x_41:
[----:B-----5:R-:W-:Y:S01]  /*32c0*/  LOP3.LUT R30, R30, 0xff, RZ, 0xc0, !PT ;  /* 0x000000ff1e1e7812 */ /* 0x020fe200078ec0ff */
[----:B------:R-:W-:Y:S01]  /*32d0*/  BSSY B1, `(.L_x_43) ;  /* 0x0000013000017945 */ /* 0x000fe20003800000 */
[----:B-1----:R-:W-:Y:S02]  /*32e0*/  IADD3 R31, P2, R35, 0x8, RZ ;  /* 0x00000008231f7810 */ /* 0x002fe40007f5e0ff */
[----:B------:R-:W-:-:S03]  /*32f0*/  F2FP.F16.E4M3.UNPACK_B R30, R30 ;  /* 0x0000001eff1e723e */ /* 0x000fc600020006ff */
[----:B------:R-:W-:Y:S01]  /*3300*/  IMAD.X R24, RZ, RZ, R25, P2 ;  /* 0x000000ffff187224 */ /* 0x000fe200010e0619 */
[----:B------:R-:W-:Y:S01]  /*3310*/  ISETP.GE.AND P2, PT, R33, 0x9, PT ;  /* 0x000000092100780c */ /* 0x000fe20003f46270 */
[----:B------:R-:W-:Y:S02]  /*3320*/  HADD2.F32 R30, -RZ, R30.H0_H0 ;  /* 0x2000001eff1e7230 */ /* 0x000fe40000004100 */
[----:B------:R-:W-:Y:S01]  /*3330*/  IMAD R24, R24, UR6, RZ ;  /* 0x0000000618187c24 */ /* 0x000fe2000f8e02ff */
[----:B------:R-:W-:Y:S01]  /*3340*/  ISETP.LT.OR P5, PT, R27, 0x1, !P2 ;  /* 0x000000011b00780c */ /* 0x000fe200057a1670 */
[----:B------:R-:W-:-:S04]  /*3350*/  IMAD.WIDE.U32 R28, R31, UR6, R28 ;  /* 0x000000061f1c7c25 */ /* 0x000fc8000f8e001c */
[----:B------:R-:W-:Y:S01]  /*3360*/  FMUL R25, R30, R9 ;  /* 0x000000091e197220 */ /* 0x000fe20000400000 */
[----:B------:R-:W-:-:S03]  /*3370*/  IMAD R31, R31, UR7, R24 ;  /* 0x000000071f1f7c24 */ /* 0x000fc6000f8e0218 */
[----:B------:R-:W-:Y:S01]  /*3380*/  FFMA R25, R140, R8, R25 ;  /* 0x000000088c197223 */ /* 0x000fe20000000019 */
[----:B------:R-:W-:Y:S02]  /*3390*/  IADD3 R24, P6, R28, UR10, RZ ;  /* 0x0000000a1c187c10 */ /* 0x000fe4000ffde0ff */
[----:B------:R-:W-:Y:S02]  /*33a0*/  PRMT R28, RZ, 0x7610, R28 ;  /* 0x00007610ff1c7816 */ /* 0x000fe4000000001c */
[----:B------:R-:W-:Y:S02]  /*33b0*/  F2FP.SATFINITE.E4M3.F32.PACK_AB_MERGE_C R33, RZ, R25, RZ ;  /* 0x00000019ff21723e */ /* 0x000fe400048070ff */
[----:B------:R-:W-:-:S03]  /*33c0*/  IADD3.X R25, R29, UR11, R31, P6, !PT ;  /* 0x0000000b1d197c10 */ /* 0x000fc6000b7fe41f */
[----:B------:R1:W-:Y:S01]  /*33d0*/  @!P4 STG.E.U8 desc[UR18][R12.64+0x1], R33 ;  /* 0x000001210c00c986 */ /* 0x0003e2000c101112 */
[----:B------:R-:W-:Y:S05]  /*33e0*/  @P5 BRA `(.L_x_44) ;  /* 0x0000000000045947 */ /* 0x000fea0003800000 */
[----:B------:R3:W5:Y:S02]  /*33f0*/  LDG.E.U8 R28, desc[UR18][R24.64] ;  /* 0x00000012181c7981 */ /* 0x000764000c1e1100 */
.L_x_44:
[----:B------:R-:W-:Y:S05]  /*3400*/  BSYNC B1 ;  /* 0x0000000000017941 */ /* 0x000fea0003800000 */
.L_x_43:
[----:B-----5:R-:W-:Y:S01]  /*3410*/  LOP3.LUT R28, R28, 0xff, RZ, 0xc0, !PT ;  /* 0x000000ff1c1c7812 */ /* 0x020fe200078ec0ff */
[----:B------:R-:W-:Y:S01]  /*3420*/  BSSY B1, `(.L_x_45) ;  /* 0x000000b000017945 */ /* 0x000fe20003800000 */
[----:B------:R-:W-:Y:S02]  /*3430*/  ISETP.LT.OR P4, PT, R27, 0x2, !P2 ;  /* 0x000000021b00780c */ /* 0x000fe40005781670 */
[----:B------:R-:W-:-:S05]  /*3440*/  F2FP.F16.E4M3.UNPACK_B R28, R28 ;  /* 0x0000001cff1c723e */ /* 0x000fca00020006ff */
[----:B------:R-:W-:-:S05]  /*3450*/  HADD2.F32 R28, -RZ, R28.H0_H0 ;  /* 0x2000001cff1c7230 */ /* 0x000fca0000004100 */
[----:B------:R-:W-:-:S04]  /*3460*/  FMUL R28, R28, R9 ;  /* 0x000000091c1c7220 */ /* 0x000fc80000400000 */
[----:B------:R-:W-:-:S05]  /*3470*/  FFMA R28, R139, R8, R28 ;  /* 0x000000088b1c7223 */ /* 0x000fca000000001c */
[----:B------:R-:W-:Y:S02]  /*3480*/  F2FP.SATFINITE.E4M3.F32.PACK_AB_MERGE_C R29, RZ, R28, RZ ;  /* 0x0000001cff1d723e */ /* 0x000fe400048070ff */
[----:B------:R-:W-:-:S03]  /*3490*/  PRMT R28, RZ, 0x7610, R28 ;  /* 0x00007610ff1c7816 */ /* 0x000fc6000000001c */
[----:B------:R4:W-:Y:S01]  /*34a0*/  @!P5 STG.E.U8 desc[UR18][R10.64], R29 ;  /* 0x0000001d0a00d986 */ /* 0x0009e2000c101112 */
[----:B------:R-:W-:Y:S05]  /*34b0*/  @P4 BRA `(.L_x_46) ;  /* 0x0000000000044947 */ /* 0x000fea0003800000 */
[----:B------:R0:W5:Y:S02]  /*34c0*/  LDG.E.U8 R28, desc[UR18][R24.64+0x1] ;  /* 0x00000112181c7981 */ /* 0x000164000c1e1100 */
.L_x_46:
[----:B------:R-:W-:Y:S05]  /*34d0*/  BSYNC B1 ;  /* 0x0000000000017941 */ /* 0x000fea0003800000 */
.L_x_45:
[----:B-----5:R-:W-:Y:S01]  /*34e0*/  LOP3.LUT R28, R28, 0xff, RZ, 0xc0, !PT ;  /* 0x000000ff1c1c7812 */ /* 0x020fe200078ec0ff */
[----:B------:R-:W-:Y:S01]  /*34f0*/  BSSY B1, `(.L_x_47) ;  /* 0x000000b000017945 */ /* 0x000fe20003800000 */
[----:B------:R-:W-:Y:S02]  /*3500*/  ISETP.LT.OR P5, PT, R27, 0x9, !P1 ;  /* 0x000000091b00780c */ /* 0x000fe40004fa1670 */
[----:B------:R-:W-:-:S05]  /*3510*/  F2FP.F16.E4M3.UNPACK_B R28, R28 ;  /* 0x0000001cff1c723e */ /* 0x000fca00020006ff */
[----:B------:R-:W-:-:S05]  /*3520*/  HADD2.F32 R28, -RZ, R28.H0_H0 ;  /* 0x2000001cff1c7230 */ /* 0x000fca0000004100 */
[----:B----4-:R-:W-:Y:S01]  /*3530*/  FMUL R29, R28, R9 ;  /* 0x000000091c1d7220 */ /* 0x010fe20000400000 */
[----:B------:R-:W-:-:S03]  /*3540*/  PRMT R28, RZ, 0x7610, R28 ;  /* 0x00007610ff1c7816 */ /* 0x000fc6000000001c */
[----:B------:R-:W-:-:S05]  /*3550*/  FFMA R29, R138, R8, R29 ;  /* 0x000000088a1d7223 */ /* 0x000fca000000001d */
[----:B------:R-:W-:-:S05]  /*3560*/  F2FP.SATFINITE.E4M3.F32.PACK_AB_MERGE_C R29, RZ, R29, RZ ;  /* 0x0000001dff1d723e */ /* 0x000fca00048070ff */
[----:B------:R4:W-:Y:S01]  /*3570*/  @!P4 STG.E.U8 desc[UR18][R10.64+0x1], R29 ;  /* 0x0000011d0a00c986 */ /* 0x0009e2000c101112 */
[----:B------:R-:W-:Y:S05]  /*3580*/  @P5 BRA `(.L_x_48) ;  /* 0x0000000000045947 */ /* 0x000fea0003800000 */
[----:B------:R0:W5:Y:S02]  /*3590*/  LDG.E.U8 R28, desc[UR18][R6.64+0x8] ;  /* 0x00000812061c7981 */ /* 0x000164000c1e1100 */
.L_x_48:
[----:B------:R-:W-:Y:S05]  /*35a0*/  BSYNC B1 ;  /* 0x0000000000017941 */ /* 0x000fea0003800000 */
.L_x_47:
[----:B-----5:R-:W-:Y:S01]  /*35b0*/  LOP3.LUT R28, R28, 0xff, RZ, 0xc0, !PT ;  /* 0x000000ff1c1c7812 */ /* 0x020fe200078ec0ff */
[----:B------:R-:W-:Y:S01]  /*35c0*/  BSSY B1, `(.L_x_49) ;  /* 0x000000b000017945 */ /* 0x000fe20003800000 */
[----:B------:R-:W-:Y:S02]  /*35d0*/  ISETP.LT.OR P4, PT, R27, 0xa, !P1 ;  /* 0x0000000a1b00780c */ /* 0x000fe40004f81670 */
[----:B------:R-:W-:-:S05]  /*35e0*/  F2FP.F16.E4M3.UNPACK_B R28, R28 ;  /* 0x0000001cff1c723e */ /* 0x000fca00020006ff */
[----:B------:R-:W-:-:S05]  /*35f0*/  HADD2.F32 R28, -RZ, R28.H0_H0 ;  /* 0x2000001cff1c7230 */ /* 0x000fca0000004100 */
[----:B------:R-:W-:-:S04]  /*3600*/  FMUL R28, R28, R9 ;  /* 0x000000091c1c7220 */ /* 0x000fc80000400000 */
[----:B------:R-:W-:-:S05]  /*3610*/  FFMA R28, R137, R8, R28 ;  /* 0x00000008891c7223 */ /* 0x000fca000000001c */
[----:B----4-:R-:W-:Y:S02]  /*3620*/  F2FP.SATFINITE.E4M3.F32.PACK_AB_MERGE_C R29, RZ, R28, RZ ;  /* 0x0000001cff1d723e */ /* 0x010fe400048070ff */
[----:B------:R-:W-:-:S03]  /*3630*/  PRMT R28, RZ, 0x7610, R28 ;  /* 0x00007610ff1c7816 */ /* 0x000fc6000000001c */
[----:B------:R4:W-:Y:S01]  /*3640*/  @!P5 STG.E.U8 desc[UR18][R12.64+0x8], R29 ;  /* 0x0000081d0c00d986 */ /* 0x0009e2000c101112 */
[----:B------:R-:W-:Y:S05]  /*3650*/  @P4 BRA `(.L_x_50) ;  /* 0x0000000000044947 */ /* 0x000fea0003800000 */
[----:B------:R0:W5:Y:S02]  /*3660*/  LDG.E.U8 R28, desc[UR18][R6.64+0x9] ;  /* 0x00000912061c7981 */ /* 0x000164000c1e1100 */
.L_x_50:
[----:B------:R-:W-:Y:S05]  /*3670*/  BSYNC B1 ;  /* 0x0000000000017941 */ /* 0x000fea0003800000 */
.L_x_49:
        /* <DEDUP_REMOVED lines=12> */
.L_x_52:
[----:B------:R-:W-:Y:S05]  /*3740*/  BSYNC B1 ;  /* 0x0000000000017941 */ /* 0x000fea0003800000 */
.L_x_51:
        /* <DEDUP_REMOVED lines=12> */
.L_x_54:
[----:B------:R-:W-:Y:S05]  /*3810*/  BSYNC B1 ;  /* 0x0000000000017941 */ /* 0x000fea0003800000 */
.L_x_53:
        /* <DEDUP_REMOVED lines=12> */
.L_x_56:
[----:B------:R-:W-:Y:S05]  /*38e0*/  BSYNC B1 ;  /* 0x0000000000017941 */ /* 0x000fea0003800000 */
.L_x_55:
        /* <DEDUP_REMOVED lines=12> */
.L_x_58:
[----:B------:R-:W-:Y:S05]  /*39b0*/  BSYNC B1 ;  /* 0x0000000000017941 */ /* 0x000fea0003800000 */
.L_x_57:
        /* <DEDUP_REMOVED lines=12> */
.L_x_60:
[----:B------:R-:W-:Y:S05]  /*3a80*/  BSYNC B1 ;  /* 0x0000000000017941 */ /* 0x000fea0003800000 */
.L_x_59:
        /* <DEDUP_REMOVED lines=12> */
.L_x_62:
[----:B------:R-:W-:Y:S05]  /*3b50*/  BSYNC B1 ;  /* 0x0000000000017941 */ /* 0x000fea0003800000 */
.L_x_61:
        /* <DEDUP_REMOVED lines=12> */
.L_x_64:
[----:B------:R-:W-:Y:S05]  /*3c20*/  BSYNC B1 ;  /* 0x0000000000017941 */ /* 0x000fea0003800000 */
.L_x_63:
        /* <DEDUP_REMOVED lines=12> */
.L_x_66:
[----:B------:R-:W-:Y:S05]  /*3cf0*/  BSYNC B1 ;  /* 0x0000000000017941 */ /* 0x000fea0003800000 */
.L_x_65:
        /* <DEDUP_REMOVED lines=12> */
.L_x_68:
[----:B------:R-:W-:Y:S05]  /*3dc0*/  BSYNC B1 ;  /* 0x0000000000017941 */ /* 0x000fea0003800000 */
.L_x_67:
        /* <DEDUP_REMOVED lines=12> */
.L_x_70:
[----:B------:R-:W-:Y:S05]  /*3e90*/  BSYNC B1 ;  /* 0x0000000000017941 */ /* 0x000fea0003800000 */
.L_x_69:
        /* <DEDUP_REMOVED lines=12> */
.L_x_72:
[----:B------:R-:W-:Y:S05]  /*3f60*/  BSYNC B1 ;  /* 0x0000000000017941 */ /* 0x000fea0003800000 */
.L_x_71:
        /* <DEDUP_REMOVED lines=12> */
.L_x_74:
[----:B------:R-:W-:Y:S05]  /*4030*/  BSYNC B1 ;  /* 0x0000000000017941 */ /* 0x000fea0003800000 */
.L_x_73:
        /* <DEDUP_REMOVED lines=12> */
.L_x_76:
[----:B------:R-:W-:Y:S05]  /*4100*/  BSYNC B1 ;  /* 0x0000000000017941 */ /* 0x000fea0003800000 */
.L_x_75:
        /* <DEDUP_REMOVED lines=12> */
.L_x_78:
[----:B------:R-:W-:Y:S05]  /*41d0*/  BSYNC B1 ;  /* 0x0000000000017941 */ /* 0x000fea0003800000 */
.L_x_77:
        /* <DEDUP_REMOVED lines=12> */
.L_x_80:
[----:B------:R-:W-:Y:S05]  /*42a0*/  BSYNC B1 ;  /* 0x0000000000017941 */ /* 0x000fea0003800000 */
.L_x_79:
        /* <DEDUP_REMOVED lines=12> */
.L_x_82:
[----:B------:R-:W-:Y:S05]  /*4370*/  BSYNC B1 ;  /* 0x0000000000017941 */ /* 0x000fea0003800000 */
.L_x_81:
        /* <DEDUP_REMOVED lines=12> */
.L_x_84:
[----:B------:R-:W-:Y:S05]  /*4440*/  BSYNC B1 ;  /* 0x0000000000017941 */ /* 0x000fea0003800000 */
.L_x_83:
        /* <DEDUP_REMOVED lines=12> */
.L_x_86:
[----:B------:R-:W-:Y:S05]  /*4510*/  BSYNC B1 ;  /* 0x0000000000017941 */ /* 0x000fea0003800000 */
.L_x_85:
        /* <DEDUP_REMOVED lines=12> */
.L_x_88:
[----:B------:R-:W-:Y:S05]  /*45e0*/  BSYNC B1 ;  /* 0x0000000000017941 */ /* 0x000fea0003800000 */
.L_x_87:
        /* <DEDUP_REMOVED lines=12> */
.L_x_90:
[----:B------:R-:W-:Y:S05]  /*46b0*/  BSYNC B1 ;  /* 0x0000000000017941 */ /* 0x000fea0003800000 */
.L_x_89:
        /* <DEDUP_REMOVED lines=12> */
.L_x_92:
[----:B------:R-:W-:Y:S05]  /*4780*/  BSYNC B1 ;  /* 0x0000000000017941 */ /* 0x000fea0003800000 */
.L_x_91:
        /* <DEDUP_REMOVED lines=12> */
.L_x_94:
[----:B------:R-:W-:Y:S05]  /*4850*/  BSYNC B1 ;  /* 0x0000000000017941 */ /* 0x000fea0003800000 */
.L_x_93:
        /* <DEDUP_REMOVED lines=12> */
.L_x_96:
[----:B------:R-:W-:Y:S05]  /*4920*/  BSYNC B1 ;  /* 0x0000000000017941 */ /* 0x000fea0003800000 */
.L_x_95:
        /* <DEDUP_REMOVED lines=12> */
.L_x_98:
[----:B------:R-:W-:Y:S05]  /*49f0*/  BSYNC B1 ;  /* 0x0000000000017941 */ /* 0x000fea0003800000 */
.L_x_97:
        /* <DEDUP_REMOVED lines=12> */
.L_x_100:
[----:B------:R-:W-:Y:S05]  /*4ac0*/  BSYNC B1 ;  /* 0x0000000000017941 */ /* 0x000fea0003800000 */
.L_x_99:
        /* <DEDUP_REMOVED lines=12> */
.L_x_102:
[----:B------:R-:W-:Y:S05]  /*4b90*/  BSYNC B1 ;  /* 0x0000000000017941 */ /* 0x000fea0003800000 */
.L_x_101:
        /* <DEDUP_REMOVED lines=12> */
.L_x_104:
[----:B------:R-:W-:Y:S05]  /*4c60*/  BSYNC B1 ;  /* 0x0000000000017941 */ /* 0x000fea0003800000 */
.L_x_103:
        /* <DEDUP_REMOVED lines=12> */
.L_x_106:
[----:B------:R-:W-:Y:S05]  /*4d30*/  BSYNC B1 ;  /* 0x0000000000017941 */ /* 0x000fea0003800000 */
.L_x_105:
        /* <DEDUP_REMOVED lines=12> */
.L_x_108:
[----:B------:R-:W-:Y:S05]  /*4e00*/  BSYNC B1 ;  /* 0x0000000000017941 */ /* 0x000fea0003800000 */
.L_x_107:
        /* <DEDUP_REMOVED lines=12> */
.L_x_110:
[----:B------:R-:W-:Y:S05]  /*4ed0*/  BSYNC B1 ;  /* 0x0000000000017941 */ /* 0x000fea0003800000 */
.L_x_109:
        /* <DEDUP_REMOVED lines=12> */
.L_x_112:
[----:B------:R-:W-:Y:S05]  /*4fa0*/  BSYNC B1 ;  /* 0x0000000000017941 */ /* 0x000fea0003800000 */
.L_x_111:
        /* <DEDUP_REMOVED lines=12> */
.L_x_114:
[----:B------:R-:W-:Y:S05]  /*5070*/  BSYNC B1 ;  /* 0x0000000000017941 */ /* 0x000fea0003800000 */
.L_x_113:
        /* <DEDUP_REMOVED lines=12> */
.L_x_116:
[----:B------:R-:W-:Y:S05]  /*5140*/  BSYNC B1 ;  /* 0x0000000000017941 */ /* 0x000fea0003800000 */
.L_x_115:
        /* <DEDUP_REMOVED lines=12> */
.L_x_118:
[----:B------:R-:W-:Y:S05]  /*5210*/  BSYNC B1 ;  /* 0x0000000000017941 */ /* 0x000fea0003800000 */
.L_x_117:
        /* <DEDUP_REMOVED lines=12> */
.L_x_120:
[----:B------:R-:W-:Y:S05]  /*52e0*/  BSYNC B1 ;  /* 0x0000000000017941 */ /* 0x000fea0003800000 */
.L_x_119:
        /* <DEDUP_REMOVED lines=12> */
.L_x_122:
[----:B------:R-:W-:Y:S05]  /*53b0*/  BSYNC B1 ;  /* 0x0000000000017941 */ /* 0x000fea0003800000 */
.L_x_121:
        /* <DEDUP_REMOVED lines=12> */
.L_x_124:
[----:B------:R-:W-:Y:S05]  /*5480*/  BSYNC B1 ;  /* 0x0000000000017941 */ /* 0x000fea0003800000 */
.L_x_123:
        /* <DEDUP_REMOVED lines=12> */
.L_x_126:
[----:B------:R-:W-:Y:S05]  /*5550*/  BSYNC B1 ;  /* 0x0000000000017941 */ /* 0x000fea0003800000 */
.L_x_125:
        /* <DEDUP_REMOVED lines=12> */
.L_x_128:
[----:B------:R-:W-:Y:S05]  /*5620*/  BSYNC B1 ;  /* 0x0000000000017941 */ /* 0x000fea0003800000 */
.L_x_127:
        /* <DEDUP_REMOVED lines=12> */
.L_x_130:
[----:B------:R-:W-:Y:S05]  /*56f0*/  BSYNC B1 ;  /* 0x0000000000017941 */ /* 0x000fea0003800000 */
.L_x_129:
        /* <DEDUP_REMOVED lines=12> */
.L_x_132:
[----:B------:R-:W-:Y:S05]  /*57c0*/  BSYNC B1 ;  /* 0x0000000000017941 */ /* 0x000fea0003800000 */
.L_x_131:
        /* <DEDUP_REMOVED lines=12> */
.L_x_134:
[----:B------:R-:W-:Y:S05]  /*5890*/  BSYNC B1 ;  /* 0x0000000000017941 */ /* 0x000fea0003800000 */
.L_x_133:
        /* <DEDUP_REMOVED lines=12> */
.L_x_136:
[----:B------:R-:W-:Y:S05]  /*5960*/  BSYNC B1 ;  /* 0x0000000000017941 */ /* 0x000fea0003800000 */
.L_x_135:
        /* <DEDUP_REMOVED lines=12> */
.L_x_138:
[----:B------:R-:W-:Y:S05]  /*5a30*/  BSYNC B1 ;  /* 0x0000000000017941 */ /* 0x000fea0003800000 */
.L_x_137:
        /* <DEDUP_REMOVED lines=12> */
.L_x_140:
[----:B------:R-:W-:Y:S05]  /*5b00*/  BSYNC B1 ;  /* 0x0000000000017941 */ /* 0x000fea0003800000 */
.L_x_139:
        /* <DEDUP_REMOVED lines=12> */
.L_x_142:
[----:B------:R-:W-:Y:S05]  /*5bd0*/  BSYNC B1 ;  /* 0x0000000000017941 */ /* 0x000fea0003800000 */
.L_x_141:
        /* <DEDUP_REMOVED lines=12> */
.L_x_144:
[----:B------:R-:W-:Y:S05]  /*5ca0*/  BSYNC B1 ;  /* 0x0000000000017941 */ /* 0x000fea0003800000 */
.L_x_143:
        /* <DEDUP_REMOVED lines=12> */
.L_x_146:
[----:B------:R-:W-:Y:S05]  /*5d70*/  BSYNC B1 ;  /* 0x0000000000017941 */ /* 0x000fea0003800000 */
.L_x_145:
        /* <DEDUP_REMOVED lines=12> */
.L_x_148:
[----:B------:R-:W-:Y:S05]  /*5e40*/  BSYNC B1 ;  /* 0x0000000000017941 */ /* 0x000fea0003800000 */
.L_x_147:
[----:B-----5:R-:W-:Y:S01]  /*5e50*/  LOP3.LUT R28, R28, 0xff, RZ, 0xc0, !PT ;  /* 0x000000ff1c1c7812 */ /* 0x020fe200078ec0ff */
[----:B------:R-:W-:Y:S01]  /*5e60*/  BSSY B1, `(.L_x_149) ;  /* 0x000000b000017945 */ /* 0x000fe20003800000 */
[----:B------:R-:W-:Y:S02]  /*5e70*/  ISETP.LT.OR P4, PT, R27, 0x6a, !P2 ;  /* 0x0000006a1b00780c */ /* 0x000fe40005781670 */
[----:B------:R-:W-:-:S05]  /*5e80*/  F2FP.F16.E4M3.UNPACK_B R28, R28 ;  /* 0x0000001cff1c723e */ /* 0x000fca00020006ff */
[----:B------:R-:W-:-:S05]  /*5e90*/  HADD2.F32 R28, -RZ, R28.H0_H0 ;  /* 0x2000001cff1c7230 */ /* 0x000fca0000004100 */
[----:B------:R-:W-:-:S04]  /*5ea0*/  FMUL R28, R28, R9 ;  /* 0x000000091c1c7220 */ /* 0x000fc80000400000 */
[----:B------:R-:W-:Y:S01]  /*5eb0*/  FFMA R28, R23, R8, R28 ;  /* 0x00000008171c7223 */ /* 0x000fe2000000001c */
[----:B------:R-:W-:-:S04]  /*5ec0*/  PRMT R23, RZ, 0x7610, R23 ;  /* 0x00007610ff177816 */ /* 0x000fc80000000017 */
[----:B----4-:R-:W-:-:S05]  /*5ed0*/  F2FP.SATFINITE.E4M3.F32.PACK_AB_MERGE_C R29, RZ, R28, RZ ;  /* 0x0000001cff1d723e */ /* 0x010fca00048070ff */
[----:B------:R4:W-:Y:S01]  /*5ee0*/  @!P5 STG.E.U8 desc[UR18][R10.64+0x68], R29 ;  /* 0x0000681d0a00d986 */ /* 0x0009e2000c101112 */
[----:B------:R-:W-:Y:S05]  /*5ef0*/  @P4 BRA `(.L_x_150) ;  /* 0x0000000000044947 */ /* 0x000fea0003800000 */
[----:B------:R0:W5:Y:S02]  /*5f00*/  LDG.E.U8 R23, desc[UR18][R24.64+0x69] ;  /* 0x0000691218177981 */ /* 0x000164000c1e1100 */
.L_x_150:
[----:B------:R-:W-:Y:S05]  /*5f10*/  BSYNC B1 ;  /* 0x0000000000017941 */ /* 0x000fea0003800000 */
.L_x_149:
        /* <DEDUP_REMOVED lines=8> */
[----:B------:R-:W-:-:S05]  /*5fa0*/  F2FP.SATFINITE.E4M3.F32.PACK_AB_MERGE_C R23, RZ, R23, RZ ;  /* 0x00000017ff17723e */ /* 0x000fca00048070ff */
[----:B------:R0:W-:Y:S01]  /*5fb0*/  @!P4 STG.E.U8 desc[UR18][R10.64+0x69], R23 ;  /* 0x000069170a00c986 */ /* 0x0001e2000c101112 */
[----:B------:R-:W-:Y:S05]  /*5fc0*/  @P5 BRA `(.L_x_152) ;  /* 0x0000000000045947 */ /* 0x000fea0003800000 */
[----:B------:R0:W5:Y:S02]  /*5fd0*/  LDG.E.U8 R22, desc[UR18][R6.64+0x70] ;  /* 0x0000701206167981 */ /* 0x000164000c1e1100 */
.L_x_152:
[----:B------:R-:W-:Y:S05]  /*5fe0*/  BSYNC B1 ;  /* 0x0000000000017941 */ /* 0x000fea0003800000 */
.L_x_151:
        /* <DEDUP_REMOVED lines=8> */
[----:B0-----:R-:W-:-:S05]  /*6070*/  F2FP.SATFINITE.E4M3.F32.PACK_AB_MERGE_C R23, RZ, R22, RZ ;  /* 0x00000016ff17723e */ /* 0x001fca00048070ff */
[----:B------:R0:W-:Y:S01]  /*6080*/  @!P5 STG.E.U8 desc[UR18][R12.64+0x70], R23 ;  /* 0x000070170c00d986 */ /* 0x0001e2000c101112 */
[----:B------:R-:W-:Y:S05]  /*6090*/  @P4 BRA `(.L_x_154) ;  /* 0x0000000000044947 */ /* 0x000fea0003800000 */
[----:B------:R0:W5:Y:S02]  /*60a0*/  LDG.E.U8 R21, desc[UR18][R6.64+0x71] ;  /* 0x0000711206157981 */ /* 0x000164000c1e1100 */
.L_x_154:
[----:B------:R-:W-:Y:S05]  /*60b0*/  BSYNC B1 ;  /* 0x0000000000017941 */ /* 0x000fea0003800000 */
.L_x_153:
        /* <DEDUP_REMOVED lines=12> */
.L_x_156:
[----:B------:R-:W-:Y:S05]  /*6180*/  BSYNC B1 ;  /* 0x0000000000017941 */ /* 0x000fea0003800000 */
.L_x_155:
        /* <DEDUP_REMOVED lines=12> */
.L_x_158:
[----:B------:R-:W-:Y:S05]  /*6250*/  BSYNC B1 ;  /* 0x0000000000017941 */ /* 0x000fea0003800000 */
.L_x_157:
        /* <DEDUP_REMOVED lines=12> */
.L_x_160:
[----:B------:R-:W-:Y:S05]  /*6320*/  BSYNC B1 ;  /* 0x0000000000017941 */ /* 0x000fea0003800000 */
.L_x_159:
        /* <DEDUP_REMOVED lines=12> */
.L_x_162:
[----:B------:R-:W-:Y:S05]  /*63f0*/  BSYNC B1 ;  /* 0x0000000000017941 */ /* 0x000fea0003800000 */
.L_x_161:
[----:B-----5:R-:W-:Y:S01]  /*6400*/  LOP3.LUT R15, R15, 0xff, RZ, 0xc0, !PT ;  /* 0x000000ff0f0f7812 */ /* 0x020fe200078ec0ff */
[----:B------:R-:W-:Y:S01]  /*6410*/  BSSY B1, `(.L_x_163) ;  /* 0x000000b000017945 */ /* 0x000fe20003800000 */
[----:B------:R-:W-:Y:S02]  /*6420*/  ISETP.LT.OR P4, PT, R27, 0x79, !P2 ;  /* 0x000000791b00780c */ /* 0x000fe40005781670 */
[----:B------:R-:W-:-:S05]  /*6430*/  F2FP.F16.E4M3.UNPACK_B R15, R15 ;  /* 0x0000000fff0f723e */ /* 0x000fca00020006ff */
[----:B0-2---:R-:W-:-:S05]  /*6440*/  HADD2.F32 R6, -RZ, R15.H0_H0 ;  /* 0x2000000fff067230 */ /* 0x005fca0000004100 */
[----:B------:R-:W-:Y:S01]  /*6450*/  FMUL R7, R6, R9 ;  /* 0x0000000906077220 */ /* 0x000fe20000400000 */
[----:B------:R-:W-:-:S03]  /*6460*/  PRMT R6, RZ, 0x7610, R6 ;  /* 0x00007610ff067816 */ /* 0x000fc60000000006 */
[----:B------:R-:W-:-:S05]  /*6470*/  FFMA R7, R14, R8, R7 ;  /* 0x000000080e077223 */ /* 0x000fca0000000007 */
[----:B------:R-:W-:-:S05]  /*6480*/  F2FP.SATFINITE.E4M3.F32.PACK_AB_MERGE_C R7, RZ, R7, RZ ;  /* 0x00000007ff07723e */ /* 0x000fca00048070ff */
[----:B------:R0:W-:Y:S01]  /*6490*/  @!P1 STG.E.U8 desc[UR18][R12.64+0x79], R7 ;  /* 0x000079070c009986 */ /* 0x0001e2000c101112 */
[----:B------:R-:W-:Y:S05]  /*64a0*/  @P4 BRA `(.L_x_164) ;  /* 0x0000000000044947 */ /* 0x000fea0003800000 */
[----:B------:R2:W5:Y:S02]  /*64b0*/  LDG.E.U8 R6, desc[UR18][R24.64+0x78] ;  /* 0x0000781218067981 */ /* 0x000564000c1e1100 */
.L_x_164:
[----:B------:R-:W-:Y:S05]  /*64c0*/  BSYNC B1 ;  /* 0x0000000000017941 */ /* 0x000fea0003800000 */
.L_x_163:
[----:B-----5:R-:W-:Y:S01]  /*64d0*/  LOP3.LUT R6, R6, 0xff, RZ, 0xc0, !PT ;  /* 0x000000ff06067812 */ /* 0x020fe200078ec0ff */
[----:B------:R-:W-:Y:S01]  /*64e0*/  BSSY B1, `(.L_x_165) ;  /* 0x000000b000017945 */ /* 0x000fe20003800000 */
[----:B------:R-:W-:Y:S02]  /*64f0*/  ISETP.LT.OR P2, PT, R27, 0x7a, !P2 ;  /* 0x0000007a1b00780c */ /* 0x000fe40005741670 */
[----:B------:R-:W-:-:S05]  /*6500*/  F2FP.F16.E4M3.UNPACK_B R6, R6 ;  /* 0x00000006ff06723e */ /* 0x000fca00020006ff */
[----:B------:R-:W-:-:S05]  /*6510*/  HADD2.F32 R6, -RZ, R6.H0_H0 ;  /* 0x20000006ff067230 */ /* 0x000fca0000004100 */
[----:B------:R-:W-:-:S04]  /*6520*/  FMUL R6, R6, R9 ;  /* 0x0000000906067220 */ /* 0x000fc80000400000 */
[----:B------:R-:W-:-:S05]  /*6530*/  FFMA R6, R17, R8, R6 ;  /* 0x0000000811067223 */ /* 0x000fca0000000006 */
[----:B0-----:R-:W-:Y:S02]  /*6540*/  F2FP.SATFINITE.E4M3.F32.PACK_AB_MERGE_C R7, RZ, R6, RZ ;  /* 0x00000006ff07723e */ /* 0x001fe400048070ff */
[----:B------:R-:W-:-:S03]  /*6550*/  PRMT R6, RZ, 0x7610, R6 ;  /* 0x00007610ff067816 */ /* 0x000fc60000000006 */
[----:B------:R0:W-:Y:S01]  /*6560*/  @!P4 STG.E.U8 desc[UR18][R10.64+0x78], R7 ;  /* 0x000078070a00c986 */ /* 0x0001e2000c101112 */
[----:B------:R-:W-:Y:S05]  /*6570*/  @P2 BRA `(.L_x_166) ;  /* 0x0000000000042947 */ /* 0x000fea0003800000 */
[----:B------:R0:W5:Y:S02]  /*6580*/  LDG.E.U8 R6, desc[UR18][R24.64+0x79] ;  /* 0x0000791218067981 */ /* 0x000164000c1e1100 */
.L_x_166:
[----:B------:R-:W-:Y:S05]  /*6590*/  BSYNC B1 ;  /* 0x0000000000017941 */ /* 0x000fea0003800000 */
.L_x_165:
[----:B------:R-:W-:Y:S05]  /*65a0*/  @P2 BRA `(.L_x_167) ;  /* 0x0000001000282947 */ /* 0x000fea0003800000 */
[----:B-----5:R-:W-:-:S04]  /*65b0*/  LOP3.LUT R6, R6, 0xff, RZ, 0xc0, !PT ;  /* 0x000000ff06067812 */ /* 0x020fc800078ec0ff */
[----:B------:R-:W-:-:S05]  /*65c0*/  F2FP.F16.E4M3.UNPACK_B R6, R6 ;  /* 0x00000006ff06723e */ /* 0x000fca00020006ff */
[----:B------:R-:W-:-:S05]  /*65d0*/  HADD2.F32 R6, -RZ, R6.H0_H0 ;  /* 0x20000006ff067230 */ /* 0x000fca0000004100 */
[----:B0-----:R-:W-:-:S04]  /*65e0*/  FMUL R7, R6, R9 ;  /* 0x0000000906077220 */ /* 0x001fc80000400000 */
[----:B------:R-:W-:-:S05]  /*65f0*/  FFMA R7, R16, R8, R7 ;  /* 0x0000000810077223 */ /* 0x000fca0000000007 */
[----:B------:R-:W-:-:S05]  /*6600*/  F2FP.SATFINITE.E4M3.F32.PACK_AB_MERGE_C R7, RZ, R7, RZ ;  /* 0x00000007ff07723e */ /* 0x000fca00048070ff */
[----:B------:R0:W-:Y:S01]  /*6610*/  STG.E.U8 desc[UR18][R10.64+0x79], R7 ;  /* 0x000079070a007986 */ /* 0x0001e2000c101112 */
[----:B------:R-:W-:Y:S05]  /*6620*/  BRA `(.L_x_167) ;  /* 0x0000001000087947 */ /* 0x000fea0003800000 */
.L_x_38:
[----:B------:R-:W-:Y:S01]  /*6630*/  ISETP.GE.AND P2, PT, R33, 0x1, PT ;  /* 0x000000012100780c */ /* 0x000fe20003f46270 */
[-C--:B--2---:R-:W-:Y:S01]  /*6640*/  FMUL R141, R141, R8.reuse ;  /* 0x000000088d8d7220 */ /* 0x084fe20000400000 */
[-C--:B------:R-:W-:Y:S01]  /*6650*/  FMUL R140, R140, R8.reuse ;  /* 0x000000088c8c7220 */ /* 0x080fe20000400000 */
[----:B------:R-:W-:Y:S01]  /*6660*/  ISETP.GE.AND P1, PT, R33, 0x9, PT ;  /* 0x000000092100780c */ /* 0x000fe20003f26270 */
[-C--:B------:R-:W-:Y:S01]  /*6670*/  FMUL R138, R138, R8.reuse ;  /* 0x000000088a8a7220 */ /* 0x080fe20000400000 */
[----:B------:R-:W-:Y:S01]  /*6680*/  ISETP.LT.OR P5, PT, R27, 0x1, !P2 ;  /* 0x000000011b00780c */ /* 0x000fe200057a1670 */
[-C--:B------:R-:W-:Y:S01]  /*6690*/  FMUL R139, R139, R8.reuse ;  /* 0x000000088b8b7220 */ /* 0x080fe20000400000 */
[----:B------:R-:W-:Y:S01]  /*66a0*/  ISETP.LT.OR P4, PT, R27, 0x2, !P2 ;  /* 0x000000021b00780c */ /* 0x000fe20005781670 */
[-C--:B------:R-:W-:Y:S01]  /*66b0*/  FMUL R137, R137, R8.reuse ;  /* 0x0000000889897220 */ /* 0x080fe20000400000 */
[----:B------:R-:W-:Y:S01]  /*66c0*/  F2FP.SATFINITE.E4M3.F32.PACK_AB_MERGE_C R141, RZ, R141, RZ ;  /* 0x0000008dff8d723e */ /* 0x000fe200048070ff */
[----:B------:R-:W-:Y:S01]  /*66d0*/  FMUL R136, R136, R8 ;  /* 0x0000000888887220 */ /* 0x000fe20000400000 */
[----:B------:R-:W-:Y:S01]  /*66e0*/  F2FP.SATFINITE.E4M3.F32.PACK_AB_MERGE_C R7, RZ, R140, RZ ;  /* 0x0000008cff07723e */ /* 0x000fe200048070ff */
[-C--:B------:R-:W-:Y:S01]  /*66f0*/  FMUL R135, R135, R8.reuse ;  /* 0x0000000887877220 */ /* 0x080fe20000400000 */
[C---:B------:R-:W-:Y:S01]  /*6700*/  ISETP.LT.OR P6, PT, R27.reuse, 0x9, !P2 ;  /* 0x000000091b00780c */ /* 0x040fe200057c1670 */
[----:B------:R-:W-:Y:S01]  /*6710*/  FMUL R134, R134, R8 ;  /* 0x0000000886867220 */ /* 0x000fe20000400000 */
[----:B------:R-:W-:Y:S01]  /*6720*/  F2FP.SATFINITE.E4M3.F32.PACK_AB_MERGE_C R25, RZ, R138, RZ ;  /* 0x0000008aff19723e */ /* 0x000fe200048070ff */
[-C--:B------:R-:W-:Y:S01]  /*6730*/  FMUL R132, R132, R8.reuse ;  /* 0x0000000884847220 */ /* 0x080fe20000400000 */
[----:B------:R-:W-:Y:S01]  /*6740*/  F2FP.SATFINITE.E4M3.F32.PACK_AB_MERGE_C R139, RZ, R139, RZ ;  /* 0x0000008bff8b723e */ /* 0x000fe200048070ff */
[----:B------:R-:W-:Y:S01]  /*6750*/  @!P5 STG.E.U8 desc[UR18][R12.64], R141 ;  /* 0x0000008d0c00d986 */ /* 0x000fe2000c101112 */
[----:B------:R-:W-:Y:S01]  /*6760*/  ISETP.LT.OR P5, PT, R27, 0x2, !P1 ;  /* 0x000000021b00780c */ /* 0x000fe20004fa1670 */
[-C--:B------:R-:W-:Y:S01]  /*6770*/  FMUL R133, R133, R8.reuse ;  /* 0x0000000885857220 */ /* 0x080fe20000400000 */
[----:B------:R-:W-:Y:S01]  /*6780*/  F2FP.SATFINITE.E4M3.F32.PACK_AB_MERGE_C R137, RZ, R137, RZ ;  /* 0x00000089ff89723e */ /* 0x000fe200048070ff */
[----:B------:R0:W-:Y:S01]  /*6790*/  @!P4 STG.E.U8 desc[UR18][R12.64+0x1], R7 ;  /* 0x000001070c00c986 */ /* 0x0001e2000c101112 */
[----:B------:R-:W-:Y:S01]  /*67a0*/  ISETP.LT.OR P4, PT, R27, 0x1, !P1 ;  /* 0x000000011b00780c */ /* 0x000fe20004f81670 */
[-C--:B------:R-:W-:Y:S01]  /*67b0*/  FMUL R131, R131, R8.reuse ;  /* 0x0000000883837220 */ /* 0x080fe20000400000 */
[----:B------:R-:W-:Y:S01]  /*67c0*/  F2FP.SATFINITE.E4M3.F32.PACK_AB_MERGE_C R135, RZ, R135, RZ ;  /* 0x00000087ff87723e */ /* 0x000fe200048070ff */
[----:B------:R-:W-:Y:S01]  /*67d0*/  FMUL R130, R130, R8 ;  /* 0x0000000882827220 */ /* 0x000fe20000400000 */
[----:B------:R-:W-:Y:S01]  /*67e0*/  F2FP.SATFINITE.E4M3.F32.PACK_AB_MERGE_C R29, RZ, R134, RZ ;  /* 0x00000086ff1d723e */ /* 0x000fe200048070ff */
[-C--:B------:R-:W-:Y:S01]  /*67f0*/  FMUL R129, R129, R8.reuse ;  /* 0x0000000881817220 */ /* 0x080fe20000400000 */
[----:B------:R-:W-:Y:S01]  /*6800*/  F2FP.SATFINITE.E4M3.F32.PACK_AB_MERGE_C R133, RZ, R133, RZ ;  /* 0x00000085ff85723e */ /* 0x000fe200048070ff */
[-C--:B------:R-:W-:Y:S01]  /*6810*/  FMUL R128, R128, R8.reuse ;  /* 0x0000000880807220 */ /* 0x080fe20000400000 */
[----:B------:R-:W-:Y:S01]  /*6820*/  F2FP.SATFINITE.E4M3.F32.PACK_AB_MERGE_C R131, RZ, R131, RZ ;  /* 0x00000083ff83723e */ /* 0x000fe200048070ff */
[----:B------:R1:W-:Y:S01]  /*6830*/  @!P5 STG.E.U8 desc[UR18][R10.64+0x1], R25 ;  /* 0x000001190a00d986 */ /* 0x0003e2000c101112 */
[C---:B------:R-:W-:Y:S01]  /*6840*/  ISETP.LT.OR P5, PT, R27.reuse, 0xa, !P2 ;  /* 0x0000000a1b00780c */ /* 0x040fe200057a1670 */
[----:B------:R-:W-:Y:S01]  /*6850*/  FMUL R126, R126, R8 ;  /* 0x000000087e7e7220 */ /* 0x000fe20000400000 */
[----:B0-----:R-:W-:Y:S01]  /*6860*/  F2FP.SATFINITE.E4M3.F32.PACK_AB_MERGE_C R7, RZ, R136, RZ ;  /* 0x00000088ff07723e */ /* 0x001fe200048070ff */
[----:B------:R-:W-:Y:S01]  /*6870*/  @!P4 STG.E.U8 desc[UR18][R10.64], R139 ;  /* 0x0000008b0a00c986 */ /* 0x000fe2000c101112 */
[----:B------:R-:W-:Y:S01]  /*6880*/  ISETP.LT.OR P4, PT, R27, 0x9, !P1 ;  /* 0x000000091b00780c */ /* 0x000fe20004f81670 */
[-C--:B------:R-:W-:Y:S01]  /*6890*/  FMUL R127, R127, R8.reuse ;  /* 0x000000087f7f7220 */ /* 0x080fe20000400000 */
[----:B------:R-:W-:Y:S01]  /*68a0*/  F2FP.SATFINITE.E4M3.F32.PACK_AB_MERGE_C R129, RZ, R129, RZ ;  /* 0x00000081ff81723e */ /* 0x000fe200048070ff */
[----:B------:R-:W-:Y:S01]  /*68b0*/  @!P6 STG.E.U8 desc[UR18][R12.64+0x8], R137 ;  /* 0x000008890c00e986 */ /* 0x000fe2000c101112 */
[----:B------:R-:W-:Y:S01]  /*68c0*/  ISETP.LT.OR P6, PT, R27, 0xa, !P1 ;  /* 0x0000000a1b00780c */ /* 0x000fe20004fc1670 */
[-C--:B------:R-:W-:Y:S01]  /*68d0*/  FMUL R125, R125, R8.reuse ;  /* 0x000000087d7d7220 */ /* 0x080fe20000400000 */
[----:B------:R-:W-:Y:S01]  /*68e0*/  F2FP.SATFINITE.E4M3.F32.PACK_AB_MERGE_C R127, RZ, R127, RZ ;  /* 0x0000007fff7f723e */ /* 0x000fe200048070ff */
[----:B------:R-:W-:Y:S01]  /*68f0*/  FMUL R124, R124, R8 ;  /* 0x000000087c7c7220 */ /* 0x000fe20000400000 */
[----:B-1----:R-:W-:Y:S01]  /*6900*/  F2FP.SATFINITE.E4M3.F32.PACK_AB_MERGE_C R25, RZ, R132, RZ ;  /* 0x00000084ff19723e */ /* 0x002fe200048070ff */
[----:B------:R0:W-:Y:S01]  /*6910*/  @!P5 STG.E.U8 desc[UR18][R12.64+0x9], R7 ;  /* 0x000009070c00d986 */ /* 0x0001e2000c101112 */
[----:B------:R-:W-:Y:S01]  /*6920*/  ISETP.LT.OR P5, PT, R27, 0x12, !P2 ;  /* 0x000000121b00780c */ /* 0x000fe200057a1670 */
[-C--:B------:R-:W-:Y:S01]  /*6930*/  FMUL R123, R123, R8.reuse ;  /* 0x000000087b7b7220 */ /* 0x080fe20000400000 */
[----:B------:R-:W-:Y:S01]  /*6940*/  F2FP.SATFINITE.E4M3.F32.PACK_AB_MERGE_C R125, RZ, R125, RZ ;  /* 0x0000007dff7d723e */ /* 0x000fe200048070ff */
[----:B------:R-:W-:Y:S01]  /*6950*/  @!P4 STG.E.U8 desc[UR18][R10.64+0x8], R135 ;  /* 0x000008870a00c986 */ /* 0x000fe2000c101112 */
[C---:B------:R-:W-:Y:S01]  /*6960*/  ISETP.LT.OR P4, PT, R27.reuse, 0x11, !P2 ;  /* 0x000000111b00780c */ /* 0x040fe20005781670 */
[-C--:B------:R-:W-:Y:S01]  /*6970*/  FMUL R122, R122, R8.reuse ;  /* 0x000000087a7a7220 */ /* 0x080fe20000400000 */
[----:B------:R-:W-:Y:S01]  /*6980*/  F2FP.SATFINITE.E4M3.F32.PACK_AB_MERGE_C R123, RZ, R123, RZ ;  /* 0x0000007bff7b723e */ /* 0x000fe200048070ff */
[----:B------:R1:W-:Y:S01]  /*6990*/  @!P6 STG.E.U8 desc[UR18][R10.64+0x9], R29 ;  /* 0x0000091d0a00e986 */ /* 0x0003e2000c101112 */
[----:B------:R-:W-:Y:S01]  /*69a0*/  ISETP.LT.OR P6, PT, R27, 0x11, !P1 ;  /* 0x000000111b00780c */ /* 0x000fe20004fc1670 */
[-C--:B------:R-:W-:Y:S01]  /*69b0*/  FMUL R120, R120, R8.reuse ;  /* 0x0000000878787220 */ /* 0x080fe20000400000 */
[----:B------:R-:W-:Y:S01]  /*69c0*/  FMUL R121, R121, R8 ;  /* 0x0000000879797220 */ /* 0x000fe20000400000 */
[----:B0-----:R-:W-:Y:S01]  /*69d0*/  F2FP.SATFINITE.E4M3.F32.PACK_AB_MERGE_C R7, RZ, R130, RZ ;  /* 0x00000082ff07723e */ /* 0x001fe200048070ff */
[-C--:B------:R-:W-:Y:S01]  /*69e0*/  FMUL R119, R119, R8.reuse ;  /* 0x0000000877777220 */ /* 0x080fe20000400000 */
[----:B------:R0:W-:Y:S01]  /*69f0*/  @!P5 STG.E.U8 desc[UR18][R12.64+0x11], R25 ;  /* 0x000011190c00d986 */ /* 0x0001e2000c101112 */
[C---:B------:R-:W-:Y:S01]  /*6a00*/  ISETP.LT.OR P5, PT, R27.reuse, 0x12, !P1 ;  /* 0x000000121b00780c */ /* 0x040fe20004fa1670 */
[-C--:B------:R-:W-:Y:S01]  /*6a10*/  FMUL R118, R118, R8.reuse ;  /* 0x0000000876767220 */ /* 0x080fe20000400000 */
[----:B------:R-:W-:Y:S01]  /*6a20*/  F2FP.SATFINITE.E4M3.F32.PACK_AB_MERGE_C R121, RZ, R121, RZ ;  /* 0x00000079ff79723e */ /* 0x000fe200048070ff */
[----:B------:R-:W-:Y:S01]  /*6a30*/  @!P4 STG.E.U8 desc[UR18][R12.64+0x10], R133 ;  /* 0x000010850c00c986 */ /* 0x000fe2000c101112 */
[----:B------:R-:W-:Y:S01]  /*6a40*/  ISETP.LT.OR P4, PT, R27, 0x19, !P2 ;  /* 0x000000191b00780c */ /* 0x000fe20005781670 */
[----:B------:R-:W-:Y:S01]  /*6a50*/  FMUL R117, R117, R8 ;  /* 0x0000000875757220 */ /* 0x000fe20000400000 */
[----:B-1----:R-:W-:Y:S01]  /*6a60*/  F2FP.SATFINITE.E4M3.F32.PACK_AB_MERGE_C R29, RZ, R128, RZ ;  /* 0x00000080ff1d723e */ /* 0x002fe200048070ff */
[----:B------:R-:W-:Y:S01]  /*6a70*/  @!P6 STG.E.U8 desc[UR18][R10.64+0x10], R131 ;  /* 0x000010830a00e986 */ /* 0x000fe2000c101112 */
[C---:B------:R-:W-:Y:S01]  /*6a80*/  ISETP.LT.OR P6, PT, R27.reuse, 0x1a, !P2 ;  /* 0x0000001a1b00780c */ /* 0x040fe200057c1670 */
[-C--:B------:R-:W-:Y:S01]  /*6a90*/  FMUL R116, R116, R8.reuse ;  /* 0x0000000874747220 */ /* 0x080fe20000400000 */
[----:B------:R-:W-:Y:S01]  /*6aa0*/  F2FP.SATFINITE.E4M3.F32.PACK_AB_MERGE_C R119, RZ, R119, RZ ;  /* 0x00000077ff77723e */ /* 0x000fe200048070ff */
[----:B------:R-:W-:Y:S01]  /*6ab0*/  FMUL R114, R114, R8 ;  /* 0x0000000872727220 */ /* 0x000fe20000400000 */
[----:B0-----:R-:W-:Y:S01]  /*6ac0*/  F2FP.SATFINITE.E4M3.F32.PACK_AB_MERGE_C R25, RZ, R126, RZ ;  /* 0x0000007eff19723e */ /* 0x001fe200048070ff */
[----:B------:R0:W-:Y:S01]  /*6ad0*/  @!P5 STG.E.U8 desc[UR18][R10.64+0x11], R7 ;  /* 0x000011070a00d986 */ /* 0x0001e2000c101112 */
[----:B------:R-:W-:Y:S01]  /*6ae0*/  ISETP.LT.OR P5, PT, R27, 0x1a, !P1 ;  /* 0x0000001a1b00780c */ /* 0x000fe20004fa1670 */
        /* <DEDUP_REMOVED lines=11> */
[----:B0-----:R-:W-:Y:S01]  /*6ba0*/  F2FP.SATFINITE.E4M3.F32.PACK_AB_MERGE_C R7, RZ, R124, RZ ;  /* 0x0000007cff07723e */ /* 0x001fe200048070ff */
[----:B------:R0:W-:Y:S01]  /*6bb0*/  @!P5 STG.E.U8 desc[UR18][R10.64+0x19], R25 ;  /* 0x000019190a00d986 */ /* 0x0001e2000c101112 */
[C---:B------:R-:W-:Y:S01]  /*6bc0*/  ISETP.LT.OR P5, PT, R27.reuse, 0x22, !P2 ;  /* 0x000000221b00780c */ /* 0x040fe200057a1670 */
[-C--:B------:R-:W-:Y:S01]  /*6bd0*/  FMUL R110, R110, R8.reuse ;  /* 0x000000086e6e7220 */ /* 0x080fe20000400000 */
[----:B------:R-:W-:Y:S01]  /*6be0*/  F2FP.SATFINITE.E4M3.F32.PACK_AB_MERGE_C R111, RZ, R111, RZ ;  /* 0x0000006fff6f723e */ /* 0x000fe200048070ff */
[----:B------:R-:W-:Y:S01]  /*6bf0*/  @!P4 STG.E.U8 desc[UR18][R10.64+0x18], R127 ;  /* 0x0000187f0a00c986 */ /* 0x000fe2000c101112 */
[C---:B------:R-:W-:Y:S01]  /*6c00*/  ISETP.LT.OR P4, PT, R27.reuse, 0x21, !P1 ;  /* 0x000000211b00780c */ /* 0x040fe20004f81670 */
[----:B------:R-:W-:Y:S01]  /*6c10*/  FMUL R108, R108, R8 ;  /* 0x000000086c6c7220 */ /* 0x000fe20000400000 */
[----:B-1----:R-:W-:Y:S01]  /*6c20*/  F2FP.SATFINITE.E4M3.F32.PACK_AB_MERGE_C R29, RZ, R122, RZ ;  /* 0x0000007aff1d723e */ /* 0x002fe200048070ff */
[----:B------:R-:W-:Y:S01]  /*6c30*/  @!P6 STG.E.U8 desc[UR18][R12.64+0x20], R125 ;  /* 0x0000207d0c00e986 */ /* 0x000fe2000c101112 */
[----:B------:R-:W-:Y:S01]  /*6c40*/  ISETP.LT.OR P6, PT, R27, 0x22, !P1 ;  /* 0x000000221b00780c */ /* 0x000fe20004fc1670 */
[-C--:B------:R-:W-:Y:S01]  /*6c50*/  FMUL R109, R109, R8.reuse ;  /* 0x000000086d6d7220 */ /* 0x080fe20000400000 */
[----:B------:R-:W-:Y:S01]  /*6c60*/  FMUL R107, R107, R8 ;  /* 0x000000086b6b7220 */ /* 0x000fe20000400000 */
[----:B0-----:R-:W-:Y:S01]  /*6c70*/  F2FP.SATFINITE.E4M3.F32.PACK_AB_MERGE_C R25, RZ, R120, RZ ;  /* 0x00000078ff19723e */ /* 0x001fe200048070ff */
[-C--:B------:R-:W-:Y:S01]  /*6c80*/  FMUL R106, R106, R8.reuse ;  /* 0x000000086a6a7220 */ /* 0x080fe20000400000 */
        /* <DEDUP_REMOVED lines=33> */
[----:B------:R-:W-:Y:S01]  /*6ea0*/  ISETP.LT.OR P4, PT, R27, 0x31, !P1 ;  /* 0x000000311b00780c */ /* 0x000fe20004f81670 */
[-C--:B------:R-:W-:Y:S01]  /*6eb0*/  FMUL R97, R97, R8.reuse ;  /* 0x0000000861617220 */ /* 0x080fe20000400000 */
[-C--:B------:R-:W-:Y:S01]  /*6ec0*/  FMUL R95, R95, R8.reuse ;  /* 0x000000085f5f7220 */ /* 0x080fe20000400000 */
        /* <DEDUP_REMOVED lines=37> */
[-C--:B------:R-:W-:Y:S01]  /*7120*/  FMUL R19, R19, R8.reuse ;  /* 0x0000000813137220 */ /* 0x080fe20000400000 */
        /* <DEDUP_REMOVED lines=17> */
[----:B------:R-:W-:Y:S01]  /*7240*/  F2FP.SATFINITE.E4M3.F32.PACK_AB_MERGE_C R15, RZ, R15, RZ ;  /* 0x0000000fff0f723e */ /* 0x000fe200048070ff */
[----:B------:R1:W-:Y:S01]  /*7250*/  @!P6 STG.E.U8 desc[UR18][R12.64+0x49], R29 ;  /* 0x0000491d0c00e986 */ /* 0x0003e2000c101112 */
[----:B------:R-:W-:-:S02]  /*7260*/  ISETP.LT.OR P6, PT, R27, 0x51, !P2 ;  /* 0x000000511b00780c */ /* 0x000fc400057c1670 */
[----:B------:R-:W-:Y:S02]  /*7270*/  F2FP.SATFINITE.E4M3.F32.PACK_AB_MERGE_C R17, RZ, R17, RZ ;  /* 0x00000011ff11723e */ /* 0x000fe400048070ff */
[----:B0-----:R-:W-:Y:S01]  /*7280*/  F2FP.SATFINITE.E4M3.F32.PACK_AB_MERGE_C R7, RZ, R100, RZ ;  /* 0x00000064ff07723e */ /* 0x001fe200048070ff */
[----:B------:R0:W-:Y:S01]  /*7290*/  @!P5 STG.E.U8 desc[UR18][R10.64+0x49], R25 ;  /* 0x000049190a00d986 */ /* 0x0001e2000c101112 */
[----:B------:R-:W-:-:S03]  /*72a0*/  ISETP.LT.OR P5, PT, R27, 0x52, !P2 ;  /* 0x000000521b00780c */ /* 0x000fc600057a1670 */
[----:B------:R-:W-:Y:S01]  /*72b0*/  @!P4 STG.E.U8 desc[UR18][R10.64+0x48], R103 ;  /* 0x000048670a00c986 */ /* 0x000fe2000c101112 */
[C---:B------:R-:W-:Y:S02]  /*72c0*/  ISETP.LT.OR P4, PT, R27.reuse, 0x51, !P1 ;  /* 0x000000511b00780c */ /* 0x040fe40004f81670 */
[----:B-1----:R-:W-:Y:S01]  /*72d0*/  F2FP.SATFINITE.E4M3.F32.PACK_AB_MERGE_C R29, RZ, R98, RZ ;  /* 0x00000062ff1d723e */ /* 0x002fe200048070ff */
[----:B------:R-:W-:Y:S01]  /*72e0*/  @!P6 STG.E.U8 desc[UR18][R12.64+0x50], R101 ;  /* 0x000050650c00e986 */ /* 0x000fe2000c101112 */
[----:B------:R-:W-:Y:S02]  /*72f0*/  ISETP.LT.OR P6, PT, R27, 0x52, !P1 ;  /* 0x000000521b00780c */ /* 0x000fe40004fc1670 */
[----:B0-----:R-:W-:-:S03]  /*7300*/  F2FP.SATFINITE.E4M3.F32.PACK_AB_MERGE_C R25, RZ, R96, RZ ;  /* 0x00000060ff19723e */ /* 0x001fc600048070ff */
[----:B------:R0:W-:Y:S01]  /*7310*/  @!P5 STG.E.U8 desc[UR18][R12.64+0x51], R7 ;  /* 0x000051070c00d986 */ /* 0x0001e2000c101112 */
[----:B------:R-:W-:-:S03]  /*7320*/  ISETP.LT.OR P5, PT, R27, 0x5a, !P2 ;  /* 0x0000005a1b00780c */ /* 0x000fc600057a1670 */
[----:B------:R-:W-:Y:S01]  /*7330*/  @!P4 STG.E.U8 desc[UR18][R10.64+0x50], R99 ;  /* 0x000050630a00c986 */ /* 0x000fe2000c101112 */
[----:B------:R-:W-:-:S03]  /*7340*/  ISETP.LT.OR P4, PT, R27, 0x59, !P2 ;  /* 0x000000591b00780c */ /* 0x000fc60005781670 */
[----:B------:R1:W-:Y:S01]  /*7350*/  @!P6 STG.E.U8 desc[UR18][R10.64+0x51], R29 ;  /* 0x0000511d0a00e986 */ /* 0x0003e2000c101112 */
[----:B------:R-:W-:Y:S02]  /*7360*/  ISETP.LT.OR P6, PT, R27, 0x59, !P1 ;  /* 0x000000591b00780c */ /* 0x000fe40004fc1670 */
[----:B0-----:R-:W-:-:S03]  /*7370*/  F2FP.SATFINITE.E4M3.F32.PACK_AB_MERGE_C R7, RZ, R94, RZ ;  /* 0x0000005eff07723e */ /* 0x001fc600048070ff */
        /* <DEDUP_REMOVED lines=27> */
[----:B------:R-:W-:Y:S01]  /*7530*/  @!P6 STG.E.U8 desc[UR18][R10.64+0x69], R29 ;  /* 0x0000691d0a00e986 */ /* 0x000fe2000c101112 */
[----:B------:R-:W-:Y:S02]  /*7540*/  ISETP.LT.OR P6, PT, R27, 0x71, !P1 ;  /* 0x000000711b00780c */ /* 0x000fe40004fc1670 */
[----:B0-----:R-:W-:-:S03]  /*7550*/  F2FP.SATFINITE.E4M3.F32.PACK_AB_MERGE_C R7, RZ, R18, RZ ;  /* 0x00000012ff07723e */ /* 0x001fc600048070ff */
[----:B------:R-:W-:Y:S01]  /*7560*/  @!P5 STG.E.U8 desc[UR18][R12.64+0x71], R25 ;  /* 0x000071190c00d986 */ /* 0x000fe2000c101112 */
[C---:B------:R-:W-:Y:S02]  /*7570*/  ISETP.LT.OR P5, PT, R27.reuse, 0x79, !P2 ;  /* 0x000000791b00780c */ /* 0x040fe400057a1670 */
[C---:B------:R-:W-:Y:S01]  /*7580*/  ISETP.LT.OR P2, PT, R27.reuse, 0x7a, !P2 ;  /* 0x0000007a1b00780c */ /* 0x040fe20005741670 */
[----:B------:R0:W-:Y:S01]  /*7590*/  @!P4 STG.E.U8 desc[UR18][R12.64+0x70], R21 ;  /* 0x000070150c00c986 */ /* 0x0001e2000c101112 */
[----:B------:R-:W-:-:S03]  /*75a0*/  ISETP.LT.OR P4, PT, R27, 0x72, !P1 ;  /* 0x000000721b00780c */ /* 0x000fc60004f81670 */
[----:B------:R1:W-:Y:S01]  /*75b0*/  @!P6 STG.E.U8 desc[UR18][R10.64+0x70], R19 ;  /* 0x000070130a00e986 */ /* 0x0003e2000c101112 */
[C---:B------:R-:W-:Y:S02]  /*75c0*/  ISETP.LT.OR P6, PT, R27.reuse, 0x79, !P1 ;  /* 0x000000791b00780c */ /* 0x040fe40004fc1670 */
[----:B------:R-:W-:Y:S02]  /*75d0*/  ISETP.LT.OR P1, PT, R27, 0x7a, !P1 ;  /* 0x0000007a1b00780c */ /* 0x000fe40004f21670 */
[----:B0-----:R-:W-:-:S05]  /*75e0*/  F2FP.SATFINITE.E4M3.F32.PACK_AB_MERGE_C R21, RZ, R16, RZ ;  /* 0x00000010ff15723e */ /* 0x001fca00048070ff */
[----:B------:R0:W-:Y:S01]  /*75f0*/  @!P4 STG.E.U8 desc[UR18][R10.64+0x71], R7 ;  /* 0x000071070a00c986 */ /* 0x0001e2000c101112 */
[----:B-1----:R-:W-:-:S03]  /*7600*/  F2FP.SATFINITE.E4M3.F32.PACK_AB_MERGE_C R19, RZ, R14, RZ ;  /* 0x0000000eff13723e */ /* 0x002fc600048070ff */
[----:B------:R0:W-:Y:S04]  /*7610*/  @!P5 STG.E.U8 desc[UR18][R12.64+0x78], R15 ;  /* 0x0000780f0c00d986 */ /* 0x0001e8000c101112 */
[----:B------:R0:W-:Y:S04]  /*7620*/  @!P2 STG.E.U8 desc[UR18][R12.64+0x79], R19 ;  /* 0x000079130c00a986 */ /* 0x0001e8000c101112 */
[----:B------:R0:W-:Y:S04]  /*7630*/  @!P6 STG.E.U8 desc[UR18][R10.64+0x78], R17 ;  /* 0x000078110a00e986 */ /* 0x0001e8000c101112 */
[----:B------:R0:W-:Y:S02]  /*7640*/  @!P1 STG.E.U8 desc[UR18][R10.64+0x79], R21 ;  /* 0x000079150a009986 */ /* 0x0001e4000c101112 */
.L_x_167:
[----:B------:R-:W-:Y:S05]  /*7650*/  BSYNC B0 ;  /* 0x0000000000007941 */ /* 0x000fea0003800000 */
.L_x_37:
[----:B------:R-:W-:Y:S01]  /*7660*/  ULDC UR6, c[0x0][0xc] ;  /* 0x0000030000067ab9 */ /* 0x000fe20000000800 */
[----:B------:R-:W-:Y:S01]  /*7670*/  ULDC UR7, c[0x0][0x10] ;  /* 0x0000040000077ab9 */ /* 0x000fe20000000800 */
[----:B0-----:R-:W0:Y:S01]  /*7680*/  LDC R7, c[0x0][0x14] ;  /* 0x00000500ff077b82 */ /* 0x001e220000000800 */
[----:B------:R-:W-:Y:S01]  /*7690*/  UIMAD.WIDE.U32 UR6, UR6, UR7, URZ ;  /* 0x00000007060672a5 */ /* 0x000fe2000f8e003f */
[----:B----4-:R-:W-:Y:S02]  /*76a0*/  IMAD.MOV.U32 R10, RZ, RZ, -0x1 ;  /* 0xffffffffff0a7424 */ /* 0x010fe400078e00ff */
[----:B-----5:R-:W-:-:S03]  /*76b0*/  IMAD.MOV.U32 R6, RZ, RZ, -0x1 ;  /* 0xffffffffff067424 */ /* 0x020fc600078e00ff */
[----:B0-----:R-:W-:-:S04]  /*76c0*/  IMAD.WIDE.U32 R2, R7, UR6, R2 ;  /* 0x0000000607027c25 */ /* 0x001fc8000f8e0002 */
[----:B------:R-:W-:Y:S01]  /*76d0*/  IMAD R7, R7, UR7, RZ ;  /* 0x0000000707077c24 */ /* 0x000fe2000f8e02ff */
[----:B------:R-:W-:Y:S02]  /*76e0*/  ULDC.64 UR6, c[0x0][0x650] ;  /* 0x0001940000067ab9 */ /* 0x000fe40000000a00 */
[----:B------:R-:W-:Y:S01]  /*76f0*/  ISETP.GE.U32.AND P1, PT, R2, UR6, PT ;  /* 0x0000000602007c0c */ /* 0x000fe2000bf26070 */
[--C-:B------:R-:W-:Y:S01]  /*7700*/  IMAD.IADD R3, R3, 0x1, R7.reuse ;  /* 0x0000000103037824 */ /* 0x100fe200078e0207 */
[----:B------:R-:W-:-:S04]  /*7710*/  PRMT R7, RZ, 0x7610, R7 ;  /* 0x00007610ff077816 */ /* 0x000fc80000000007 */
[----:B------:R-:W-:-:S13]  /*7720*/  ISETP.GE.U32.AND.EX P1, PT, R3, UR7, PT, P1 ;  /* 0x0000000703007c0c */ /* 0x000fda000bf26110 */
[----:B------:R-:W-:Y:S05]  /*7730*/  @P1 BRA `(.L_x_168) ;  /* 0x0000000400601947 */ /* 0x000fea0003800000 */
[----:B------:R-:W0:Y:S01]  /*7740*/  S2R R20, SR_CTAID.X ;  /* 0x0000000000147919 */ /* 0x000e220000002500 */
[----:B------:R-:W4:Y:S01]  /*7750*/  LDC.64 R14, c[0x0][0x628] ;  /* 0x00018a00ff0e7b82 */ /* 0x000f220000000a00 */
[----:B------:R-:W-:Y:S01]  /*7760*/  ULDC UR6, c[0x0][0x150] ;  /* 0x0000540000067ab9 */ /* 0x000fe20000000800 */
[----:B-1----:R-:W-:Y:S01]  /*7770*/  IMAD.MOV.U32 R12, RZ, RZ, R2 ;  /* 0x000000ffff0c7224 */ /* 0x002fe200078e0002 */
[----:B------:R-:W1:Y:S01]  /*7780*/  S2R R22, SR_CTAID.Y ;  /* 0x0000000000167919 */ /* 0x000e620000002600 */
[----:B------:R-:W-:-:S04]  /*7790*/  IMAD.MOV.U32 R13, RZ, RZ, R3 ;  /* 0x000000ffff0d7224 */ /* 0x000fc800078e0003 */
[----:B------:R-:W1:Y:S08]  /*77a0*/  LDC R23, c[0x0][0x144] ;  /* 0x00005100ff177b82 */ /* 0x000e700000000800 */
[----:B------:R-:W1:Y:S08]  /*77b0*/  LDC R16, c[0x0][0x630] ;  /* 0x00018c00ff107b82 */ /* 0x000e700000000800 */
[----:B------:R-:W1:Y:S01]  /*77c0*/  LDC.64 R18, c[0x0][0x620] ;  /* 0x00018800ff127b82 */ /* 0x000e620000000a00 */
[----:B----4-:R-:W-:-:S04]  /*77d0*/  ISETP.NE.U32.AND P1, PT, R14, RZ, PT ;  /* 0x000000ff0e00720c */ /* 0x010fc80003f25070 */
[----:B------:R-:W-:Y:S02]  /*77e0*/  ISETP.NE.AND.EX P1, PT, R15, RZ, PT, P1 ;  /* 0x000000ff0f00720c */ /* 0x000fe40003f25310 */
[----:B0-----:R-:W-:-:S05]  /*77f0*/  I2FP.F32.U32 R6, R20 ;  /* 0x0000001400067245 */ /* 0x001fca0000201000 */
[----:B------:R-:W-:-:S04]  /*7800*/  FMUL R6, R6, UR6 ;  /* 0x0000000606067c20 */ /* 0x000fc80008400000 */
[----:B------:R0:W4:Y:S02]  /*7810*/  F2I.U32.TRUNC.NTZ R21, R6 ;  /* 0x0000000600157305 */ /* 0x000124000020f000 */
[----:B------:R-:W-:Y:S05]  /*7820*/  @!P1 BRA `(.L_x_169) ;  /* 0x0000000000289947 */ /* 0x000fea0003800000 */
[----:B------:R-:W5:Y:S02]  /*7830*/  LDC R7, c[0x0][0x634] ;  /* 0x00018d00ff077b82 */ /* 0x000f640000000800 */
[----:B-----5:R-:W-:-:S05]  /*7840*/  IADD3 R13, P1, R2, R7, RZ ;  /* 0x00000007020d7210 */ /* 0x020fca0007f3e0ff */
[----:B------:R-:W-:-:S04]  /*7850*/  IMAD.X R17, RZ, RZ, R3, P1 ;  /* 0x000000ffff117224 */ /* 0x000fc800008e0603 */
[----:B0-----:R-:W-:-:S04]  /*7860*/  IMAD.WIDE.U32 R6, R17, R14, RZ ;  /* 0x0000000e11067225 */ /* 0x001fc800078e00ff */
[----:B------:R-:W-:-:S04]  /*7870*/  IMAD.WIDE.U32 R10, P1, R13, R15, R6 ;  /* 0x0000000f0d0a7225 */ /* 0x000fc80007820006 */
[----:B------:R-:W-:-:S04]  /*7880*/  IMAD.WIDE.U32 R6, R13, R14, RZ ;  /* 0x0000000e0d067225 */ /* 0x000fc800078e00ff */
[----:B------:R-:W-:Y:S01]  /*7890*/  IMAD.X R13, RZ, RZ, RZ, P1 ;  /* 0x000000ffff0d7224 */ /* 0x000fe200008e06ff */
[----:B------:R-:W-:Y:S01]  /*78a0*/  IADD3 RZ, P1, R7, R10, RZ ;  /* 0x0000000a07ff7210 */ /* 0x000fe20007f3e0ff */
[----:B------:R-:W-:-:S04]  /*78b0*/  IMAD.MOV.U32 R12, RZ, RZ, R11 ;  /* 0x000000ffff0c7224 */ /* 0x000fc800078e000b */
[----:B------:R-:W-:-:S08]  /*78c0*/  IMAD.WIDE.U32.X R12, R17, R15, R12, P1 ;  /* 0x0000000f110c7225 */ /* 0x000fd000008e040c */
.L_x_169:
[----:B------:R-:W5:Y:S01]  /*78d0*/  LDC.64 R28, c[0x0][0x640] ;  /* 0x00019000ff1c7b82 */ /* 0x000f620000000a00 */
[-C--:B-1----:R-:W-:Y:S01]  /*78e0*/  SHF.R.U64 R17, R12, R16.reuse, R13 ;  /* 0x000000100c117219 */ /* 0x082fe2000000120d */
[----:B----4-:R-:W-:Y:S01]  /*78f0*/  IMAD.MOV R21, RZ, RZ, -R21 ;  /* 0x000000ffff157224 */ /* 0x010fe200078e0a15 */
[----:B0-----:R-:W-:Y:S01]  /*7900*/  SHF.R.U32.HI R6, RZ, R16, R13 ;  /* 0x00000010ff067219 */ /* 0x001fe2000001160d */
[----:B------:R-:W-:Y:S01]  /*7910*/  ULDC UR6, c[0x0][0x154] ;  /* 0x0000550000067ab9 */ /* 0x000fe20000000800 */
[----:B------:R-:W-:Y:S01]  /*7920*/  IADD3 R11, P1, RZ, -R17, RZ ;  /* 0x80000011ff0b7210 */ /* 0x000fe20007f3e0ff */
[----:B------:R-:W-:Y:S02]  /*7930*/  IMAD R23, R23, R21, R20 ;  /* 0x0000001517177224 */ /* 0x000fe400078e0214 */
[----:B------:R-:W0:Y:S01]  /*7940*/  LDC R12, c[0x0][0x618] ;  /* 0x00018600ff0c7b82 */ /* 0x000e220000000800 */
[----:B------:R-:W-:Y:S02]  /*7950*/  IMAD.MOV.U32 R13, RZ, RZ, 0x1 ;  /* 0x00000001ff0d7424 */ /* 0x000fe400078e00ff */
[----:B------:R-:W-:-:S04]  /*7960*/  IMAD.X R7, RZ, RZ, ~R6, P1 ;  /* 0x000000ffff077224 */ /* 0x000fc800008e0e06 */
[-C--:B------:R-:W-:Y:S01]  /*7970*/  IMAD R10, R7, R18.reuse, RZ ;  /* 0x00000012070a7224 */ /* 0x080fe200078e02ff */
[----:B--23--:R-:W1:Y:S01]  /*7980*/  LDC R24, c[0x0][0x608] ;  /* 0x00018200ff187b82 */ /* 0x00ce620000000800 */
[----:B------:R-:W-:-:S04]  /*7990*/  IMAD.WIDE.U32 R6, R11, R18, R2 ;  /* 0x000000120b067225 */ /* 0x000fc800078e0002 */
[----:B------:R-:W-:Y:S01]  /*79a0*/  IMAD R11, R11, R19, R10 ;  /* 0x000000130b0b7224 */ /* 0x000fe200078e020a */
[----:B------:R-:W-:Y:S02]  /*79b0*/  I2FP.F32.U32 R10, R22 ;  /* 0x00000016000a7245 */ /* 0x000fe40000201000 */
[----:B------:R-:W2:Y:S01]  /*79c0*/  LDC R26, c[0x0][0x658] ;  /* 0x00019600ff1a7b82 */ /* 0x000ea20000000800 */
[----:B------:R-:W-:Y:S01]  /*79d0*/  IMAD.IADD R7, R7, 0x1, R11 ;  /* 0x0000000107077824 */ /* 0x000fe200078e020b */
[----:B-----5:R-:W-:Y:S01]  /*79e0*/  ISETP.NE.U32.AND P1, PT, R28, RZ, PT ;  /* 0x000000ff1c00720c */ /* 0x020fe20003f25070 */
[----:B------:R-:W-:Y:S01]  /*79f0*/  FMUL R10, R10, UR6 ;  /* 0x000000060a0a7c20 */ /* 0x000fe20008400000 */
[----:B------:R-:W-:Y:S02]  /*7a00*/  IMAD.MOV.U32 R11, RZ, RZ, -0x1 ;  /* 0xffffffffff0b7424 */ /* 0x000fe400078e00ff */
[----:B------:R-:W-:Y:S01]  /*7a10*/  ISETP.NE.AND.EX P1, PT, R29, RZ, PT, P1 ;  /* 0x000000ff1d00720c */ /* 0x000fe20003f25310 */
[----:B------:R3:W4:Y:S01]  /*7a20*/  F2I.U32.TRUNC.NTZ R19, R10 ;  /* 0x0000000a00137305 */ /* 0x000722000020f000 */
[----:B------:R-:W3:Y:S01]  /*7a30*/  LDC R21, c[0x0][0x148] ;  /* 0x00005200ff157b82 */ /* 0x000ee20000000800 */
[----:B0-----:R-:W-:-:S02]  /*7a40*/  SHF.R.U64 R16, R6, R12, R7 ;  /* 0x0000000c06107219 */ /* 0x001fc40000001207 */
[----:B------:R-:W-:-:S05]  /*7a50*/  SHF.R.U32.HI R7, RZ, R12, R7 ;  /* 0x0000000cff077219 */ /* 0x000fca0000011607 */
[----:B------:R-:W0:Y:S01]  /*7a60*/  LDC R20, c[0x0][0x600] ;  /* 0x00018000ff147b82 */ /* 0x000e220000000800 */
[-CC-:B-1----:R-:W-:Y:S02]  /*7a70*/  SHF.R.U64 R14, R16, R24.reuse, R7.reuse ;  /* 0x00000018100e7219 */ /* 0x182fe40000001207 */
[----:B------:R-:W-:-:S05]  /*7a80*/  SHF.R.U32.HI R7, RZ, R24, R7 ;  /* 0x00000018ff077219 */ /* 0x000fca0000011607 */
[----:B------:R-:W1:Y:S01]  /*7a90*/  LDC R27, c[0x0][0x648] ;  /* 0x00019200ff1b7b82 */ /* 0x000e620000000800 */
[-CC-:B--2---:R-:W-:Y:S02]  /*7aa0*/  SHF.R.U64 R18, R14, R26.reuse, R7.reuse ;  /* 0x0000001a0e127219 */ /* 0x184fe40000001207 */
[-C--:B------:R-:W-:Y:S02]  /*7ab0*/  SHF.L.U32 R11, R11, R26.reuse, RZ ;  /* 0x0000001a0b0b7219 */ /* 0x080fe400000006ff */
[-C--:B------:R-:W-:Y:S01]  /*7ac0*/  SHF.R.U32.HI R7, RZ, R26.reuse, R7 ;  /* 0x0000001aff077219 */ /* 0x080fe20000011607 */
[----:B------:R-:W-:Y:S01]  /*7ad0*/  IMAD.MOV.U32 R6, RZ, RZ, R18 ;  /* 0x000000ffff067224 */ /* 0x000fe200078e0012 */
[----:B------:R-:W-:Y:S01]  /*7ae0*/  SHF.L.U32 R26, R13, R26, RZ ;  /* 0x0000001a0d1a7219 */ /* 0x000fe200000006ff */
[----:B------:R-:W2:Y:S01]  /*7af0*/  LDC R30, c[0x0][0x638] ;  /* 0x00018e00ff1e7b82 */ /* 0x000ea20000000800 */
[----:B------:R-:W-:-:S07]  /*7b00*/  LOP3.LUT R25, RZ, R11, RZ, 0x33, !PT ;  /* 0x0000000bff197212 */ /* 0x000fce00078e33ff */
[----:B------:R-:W0:Y:S01]  /*7b10*/  LDC R31, c[0x0][0x610] ;  /* 0x00018400ff1f7b82 */ /* 0x000e220000000800 */
[----:B----4-:R-:W-:Y:S05]  /*7b20*/  @!P1 BRA `(.L_x_170) ;  /* 0x0000000000289947 */ /* 0x010fea0003800000 */
[----:B------:R-:W4:Y:S02]  /*7b30*/  LDC R13, c[0x0][0x64c] ;  /* 0x00019300ff0d7b82 */ /* 0x000f240000000800 */
[----:B----4-:R-:W-:-:S05]  /*7b40*/  IADD3 R13, P1, R18, R13, RZ ;  /* 0x0000000d120d7210 */ /* 0x010fca0007f3e0ff */
[----:B------:R-:W-:-:S04]  /*7b50*/  IMAD.X R15, RZ, RZ, R7, P1 ;  /* 0x000000ffff0f7224 */ /* 0x000fc800008e0607 */
[----:B------:R-:W-:-:S04]  /*7b60*/  IMAD.WIDE.U32 R6, R15, R28, RZ ;  /* 0x0000001c0f067225 */ /* 0x000fc800078e00ff */
[----:B---3--:R-:W-:-:S04]  /*7b70*/  IMAD.WIDE.U32 R10, P1, R13, R29, R6 ;  /* 0x0000001d0d0a7225 */ /* 0x008fc80007820006 */
[----:B------:R-:W-:-:S04]  /*7b80*/  IMAD.WIDE.U32 R6, R13, R28, RZ ;  /* 0x0000001c0d067225 */ /* 0x000fc800078e00ff */
[----:B------:R-:W-:Y:S01]  /*7b90*/  IMAD.X R13, RZ, RZ, RZ, P1 ;  /* 0x000000ffff0d7224 */ /* 0x000fe200008e06ff */
[----:B------:R-:W-:Y:S01]  /*7ba0*/  IADD3 RZ, P1, R7, R10, RZ ;  /* 0x0000000a07ff7210 */ /* 0x000fe20007f3e0ff */
[----:B------:R-:W-:-:S04]  /*7bb0*/  IMAD.MOV.U32 R12, RZ, RZ, R11 ;  /* 0x000000ffff0c7224 */ /* 0x000fc800078e000b */
[----:B------:R-:W-:-:S08]  /*7bc0*/  IMAD.WIDE.U32.X R6, R15, R29, R12, P1 ;  /* 0x0000001d0f067225 */ /* 0x000fd000008e040c */
.L_x_170:
[----:B-1----:R-:W-:Y:S01]  /*7bd0*/  SHF.R.U64 R6, R6, R27, R7 ;  /* 0x0000001b06067219 */ /* 0x002fe20000001207 */
[----:B0-----:R-:W-:Y:S01]  /*7be0*/  VIADD R13, R20, 0xffffffff ;  /* 0xffffffff140d7836 */ /* 0x001fe20000000000 */
[----:B------:R-:W-:Y:S01]  /*7bf0*/  LOP3.LUT R11, R14, R25, RZ, 0xc0, !PT ;  /* 0x000000190e0b7212 */ /* 0x000fe200078ec0ff */
[----:B------:R-:W-:Y:S02]  /*7c00*/  IMAD.MOV R19, RZ, RZ, -R19 ;  /* 0x000000ffff137224 */ /* 0x000fe400078e0a13 */
[----:B------:R-:W-:Y:S02]  /*7c10*/  IMAD.MOV R7, RZ, RZ, -R6 ;  /* 0x000000ffff077224 */ /* 0x000fe400078e0a06 */
[----:B------:R-:W-:Y:S01]  /*7c20*/  IMAD R26, R26, R6, R11 ;  /* 0x000000061a1a7224 */ /* 0x000fe200078e020b */
[----:B------:R-:W-:Y:S01]  /*7c30*/  LOP3.LUT R11, R16, R13, RZ, 0xc0, !PT ;  /* 0x0000000d100b7212 */ /* 0x000fe200078ec0ff */
[----:B---3--:R-:W-:Y:S02]  /*7c40*/  @P3 IMAD R23, R21, R19, R22 ;  /* 0x0000001315173224 */ /* 0x008fe400078e0216 */
[----:B--2---:R-:W-:-:S02]  /*7c50*/  IMAD R6, R7, R30, R18 ;  /* 0x0000001e07067224 */ /* 0x004fc400078e0212 */
[----:B------:R-:W-:Y:S02]  /*7c60*/  IMAD R26, R26, R31, R23 ;  /* 0x0000001f1a1a7224 */ /* 0x000fe400078e0217 */
[----:B------:R-:W-:Y:S02]  /*7c70*/  IMAD R11, R6, R20, R11 ;  /* 0x00000014060b7224 */ /* 0x000fe400078e020b */
[----:B------:R-:W-:Y:S02]  /*7c80*/  IMAD.MOV.U32 R7, RZ, RZ, 0x1 ;  /* 0x00000001ff077424 */ /* 0x000fe400078e00ff */
[----:B------:R-:W-:Y:S01]  /*7c90*/  IMAD.MOV.U32 R6, RZ, RZ, R17 ;  /* 0x000000ffff067224 */ /* 0x000fe200078e0011 */
[----:B------:R-:W-:Y:S02]  /*7ca0*/  SEL R10, R11, R26, !P3 ;  /* 0x0000001a0b0a7207 */ /* 0x000fe40005800000 */
[----:B------:R-:W-:-:S07]  /*7cb0*/  SEL R26, R26, R11, !P3 ;  /* 0x0000000b1a1a7207 */ /* 0x000fce0005800000 */
.L_x_168:
[----:B------:R-:W-:Y:S01]  /*7cc0*/  LOP3.LUT P1, RZ, R7, 0xff, RZ, 0xc0, !PT ;  /* 0x000000ff07ff7812 */ /* 0x000fe2000782c0ff */
[----:B------:R-:W-:-:S12]  /*7cd0*/  IMAD.MOV.U32 R7, RZ, RZ, R26 ;  /* 0x000000ffff077224 */ /* 0x000fd800078e001a */
[----:B------:R-:W-:Y:S05]  /*7ce0*/  @P1 BRA `(.L_x_171) ;  /* 0xffffff9400201947 */ /* 0x000fea000383ffff */
[----:B------:R-:W-:Y:S05]  /*7cf0*/  EXIT ;  /* 0x000000000000794d */ /* 0x000fea0003800000 */
.L_x_7:
[----:B0-----:R-:W-:Y:S01]  /*7d00*/  ULDC.64 UR4, c[0x0][0x650] ;  /* 0x0001940000047ab9 */ /* 0x001fe20000000a00 */
        /* <DEDUP_REMOVED lines=25> */
.L_x_173:
[----:B------:R-:W0:Y:S01]  /*7ea0*/  LDC.64 R28, c[0x0][0x640] ;  /* 0x00019000ff1c7b82 */ /* 0x000e220000000a00 */
[-CC-:B------:R-:W-:Y:S01]  /*7eb0*/  SHF.R.U64 R21, R16, R10.reuse, R17.reuse ;  /* 0x0000000a10157219 */ /* 0x180fe20000001211 */
[----:B------:R-:W-:Y:S01]  /*7ec0*/  IMAD.MOV.U32 R27, RZ, RZ, 0x1 ;  /* 0x00000001ff1b7424 */ /* 0x000fe200078e00ff */
[----:B------:R-:W-:Y:S02]  /*7ed0*/  SHF.R.U32.HI R5, RZ, R10, R17 ;  /* 0x0000000aff057219 */ /* 0x000fe40000011611 */
[----:B------:R-:W-:-:S03]  /*7ee0*/  IADD3 R7, P0, RZ, -R21, RZ ;  /* 0x80000015ff077210 */ /* 0x000fc60007f1e0ff */
[----:B------:R-:W1:Y:S02]  /*7ef0*/  LDC R14, c[0x0][0x618] ;  /* 0x00018600ff0e7b82 */ /* 0x000e640000000800 */
[----:B------:R-:W-:Y:S02]  /*7f00*/  IMAD.X R5, RZ, RZ, ~R5, P0 ;  /* 0x000000ffff057224 */ /* 0x000fe400000e0e05 */
[----:B------:R-:W-:-:S04]  /*7f10*/  IMAD.WIDE.U32 R12, R7, R24, R2 ;  /* 0x00000018070c7225 */ /* 0x000fc800078e0002 */
[----:B------:R-:W2:Y:S01]  /*7f20*/  LDC R16, c[0x0][0x608] ;  /* 0x00018200ff107b82 */ /* 0x000ea20000000800 */
[----:B------:R-:W-:-:S04]  /*7f30*/  IMAD R10, R5, R24, RZ ;  /* 0x00000018050a7224 */ /* 0x000fc800078e02ff */
[----:B------:R-:W-:Y:S02]  /*7f40*/  IMAD R5, R7, R25, R10 ;  /* 0x0000001907057224 */ /* 0x000fe400078e020a */
[----:B------:R-:W-:Y:S01]  /*7f50*/  IMAD.MOV.U32 R7, RZ, RZ, -0x1 ;  /* 0xffffffffff077424 */ /* 0x000fe200078e00ff */
[----:B------:R-:W3:Y:S01]  /*7f60*/  LDC R26, c[0x0][0x658] ;  /* 0x00019600ff1a7b82 */ /* 0x000ee20000000800 */
[----:B------:R-:W-:Y:S01]  /*7f70*/  IMAD.IADD R5, R13, 0x1, R5 ;  /* 0x000000010d057824 */ /* 0x000fe200078e0205 */
[----:B0-----:R-:W-:-:S04]  /*7f80*/  ISETP.NE.U32.AND P0, PT, R28, RZ, PT ;  /* 0x000000ff1c00720c */ /* 0x001fc80003f05070 */
        /* <DEDUP_REMOVED lines=8> */
[-CC-:B---3--:R-:W-:Y:S02]  /*8010*/  SHF.R.U64 R24, R22, R26.reuse, R5.reuse ;  /* 0x0000001a16187219 */ /* 0x188fe40000001205 */
[-C--:B------:R-:W-:Y:S02]  /*8020*/  SHF.L.U32 R7, R7, R26.reuse, RZ ;  /* 0x0000001a07077219 */ /* 0x080fe400000006ff */
[----:B------:R-:W-:Y:S01]  /*8030*/  SHF.R.U32.HI R13, RZ, R26, R5 ;  /* 0x0000001aff0d7219 */ /* 0x000fe20000011605 */
[----:B------:R-:W-:Y:S01]  /*8040*/  IMAD.MOV.U32 R12, RZ, RZ, R24 ;  /* 0x000000ffff0c7224 */ /* 0x000fe200078e0018 */
[----:B------:R-:W-:Y:S01]  /*8050*/  LOP3.LUT R31, RZ, R7, RZ, 0x33, !PT ;  /* 0x00000007ff1f7212 */ /* 0x000fe200078e33ff */
[----:B------:R-:W3:Y:S01]  /*8060*/  LDC R30, c[0x0][0x610] ;  /* 0x00018400ff1e7b82 */ /* 0x000ee20000000800 */
[----:B------:R-:W-:Y:S05]  /*8070*/  @!P0 BRA `(.L_x_174) ;  /* 0x0000000000288947 */ /* 0x000fea0003800000 */
        /* <DEDUP_REMOVED lines=10> */
.L_x_174:
[----:B-1----:R-:W-:Y:S01]  /*8120*/  SHF.R.U64 R10, R12, R10, R13 ;  /* 0x0000000a0c0a7219 */ /* 0x002fe2000000120d */
[----:B0-----:R-:W-:Y:S01]  /*8130*/  VIADD R9, R23, 0xffffffff ;  /* 0xffffffff17097836 */ /* 0x001fe20000000000 */
[----:B------:R-:W-:Y:S01]  /*8140*/  SHF.L.U32 R27, R27, R26, RZ ;  /* 0x0000001a1b1b7219 */ /* 0x000fe200000006ff */
[----:B------:R-:W-:Y:S01]  /*8150*/  @P3 IMAD R11, R19, R20, R8 ;  /* 0x00000014130b3224 */ /* 0x000fe200078e0208 */
[----:B------:R-:W-:Y:S01]  /*8160*/  LOP3.LUT R5, R22, R31, RZ, 0xc0, !PT ;  /* 0x0000001f16057212 */ /* 0x000fe200078ec0ff */
[----:B------:R-:W-:Y:S01]  /*8170*/  IMAD.MOV R7, RZ, RZ, -R10 ;  /* 0x000000ffff077224 */ /* 0x000fe200078e0a0a */
[----:B------:R-:W-:Y:S01]  /*8180*/  LOP3.LUT R18, R18, R9, RZ, 0xc0, !PT ;  /* 0x0000000912127212 */ /* 0x000fe200078ec0ff */
[----:B------:R-:W-:Y:S02]  /*8190*/  IMAD.MOV.U32 R16, RZ, RZ, R21 ;  /* 0x000000ffff107224 */ /* 0x000fe400078e0015 */
[----:B------:R-:W-:Y:S02]  /*81a0*/  IMAD R10, R27, R10, R5 ;  /* 0x0000000a1b0a7224 */ /* 0x000fe400078e0205 */
[----:B--2---:R-:W-:-:S02]  /*81b0*/  IMAD R5, R7, R25, R24 ;  /* 0x0000001907057224 */ /* 0x004fc400078e0218 */
[----:B------:R-:W-:Y:S02]  /*81c0*/  IMAD.MOV.U32 R7, RZ, RZ, 0x1 ;  /* 0x00000001ff077424 */ /* 0x000fe400078e00ff */
[----:B---3--:R-:W-:Y:S02]  /*81d0*/  IMAD R11, R10, R30, R11 ;  /* 0x0000001e0a0b7224 */ /* 0x008fe400078e020b */
[----:B------:R-:W-:Y:S01]  /*81e0*/  IMAD R18, R5, R23, R18 ;  /* 0x0000001705127224 */ /* 0x000fe200078e0212 */
[----:B------:R-:W-:-:S04]  /*81f0*/  PRMT R5, R7, 0x7610, R5 ;  /* 0x0000761007057816 */ /* 0x000fc80000000005 */
[----:B------:R-:W-:Y:S02]  /*8200*/  SEL R7, R18, R11, !P3 ;  /* 0x0000000b12077207 */ /* 0x000fe40005800000 */
[----:B------:R-:W-:-:S07]  /*8210*/  SEL R18, R11, R18, !P3 ;  /* 0x000000120b127207 */ /* 0x000fce0005800000 */
.L_x_172:
[----:B------:R-:W-:-:S08]  /*8220*/  NOP ;  /* 0x0000000000007918 */ /* 0x000fd00000000000 */
[----:B------:R-:W0:-:S00]  /*8230*/  USETMAXREG.DEALLOC.CTAPOOL 0x28 ;  /* 0x00000028000079c8 */ /* 0x000e0000080e0500 */
[----:B0-----:R-:W-:-:S13]  /*8240*/  ISETP.NE.AND P0, PT, R6, RZ, PT ;  /* 0x000000ff0600720c */ /* 0x001fda0003f05270 */
[----:B------:R-:W-:Y:S05]  /*8250*/  @P0 EXIT ;  /* 0x000000000000094d */ /* 0x000fea0003800000 */
[----:B------:R-:W-:Y:S01]  /*8260*/  LOP3.LUT P0, RZ, R5, 0xff, RZ, 0xc0, !PT ;  /* 0x000000ff05ff7812 */ /* 0x000fe2000780c0ff */
[----:B------:R-:W-:Y:S02]  /*8270*/  IMAD.MOV.U32 R5, RZ, RZ, 0x1 ;  /* 0x00000001ff057424 */ /* 0x000fe400078e00ff */
[----:B------:R-:W-:-:S10]  /*8280*/  IMAD.MOV.U32 R17, RZ, RZ, RZ ;  /* 0x000000ffff117224 */ /* 0x000fd400078e00ff */
[----:B------:R-:W-:Y:S05]  /*8290*/  @!P0 BRA `(.L_x_175) ;  /* 0x0000000c00308947 */ /* 0x000fea0003800000 */
[----:B------:R-:W0:Y:S01]  /*82a0*/  LDC R5, c[0x0][0x28c] ;  /* 0x0000a300ff057b82 */ /* 0x000e220000000800 */
[----:B------:R-:W-:Y:S01]  /*82b0*/  ULDC UR5, c[0x0][0x658] ;  /* 0x0001960000057ab9 */ /* 0x000fe20000000800 */
[----:B------:R-:W-:Y:S01]  /*82c0*/  UMOV UR7, 0xffffffff ;  /* 0xffffffff00077882 */ /* 0x000fe20000000000 */
[----:B------:R-:W-:Y:S01]  /*82d0*/  ULDC UR6, c[0x0][0xc] ;  /* 0x0000030000067ab9 */ /* 0x000fe20000000800 */
[----:B------:R-:W-:Y:S01]  /*82e0*/  USHF.L.U32 UR8, UR7, UR5, URZ ;  /* 0x0000000507087299 */ /* 0x000fe2000800063f */
[----:B------:R-:W-:Y:S01]  /*82f0*/  BSSY B0, `(.L_x_175) ;  /* 0x00000c6000007945 */ /* 0x000fe20003800000 */
[----:B------:R-:W-:Y:S01]  /*8300*/  UMOV UR9, 0x1 ;  /* 0x0000000100097882 */ /* 0x000fe20000000000 */
[----:B------:R-:W-:Y:S01]  /*8310*/  ULDC UR7, c[0x0][0x10] ;  /* 0x0000040000077ab9 */ /* 0x000fe20000000800 */
[----:B------:R-:W1:Y:S01]  /*8320*/  S2UR UR10, SR_CgaCtaId ;  /* 0x00000000000a79c3 */ /* 0x000e620000008800 */
[----:B------:R-:W-:Y:S01]  /*8330*/  UIMAD.WIDE.U32 UR6, UR6, UR7, URZ ;  /* 0x00000007060672a5 */ /* 0x000fe2000f8e003f */
[----:B------:R-:W-:Y:S01]  /*8340*/  IMAD.MOV.U32 R14, RZ, RZ, 0x1 ;  /* 0x00000001ff0e7424 */ /* 0x000fe200078e00ff */
[----:B------:R-:W-:Y:S01]  /*8350*/  USHF.L.U32 UR18, UR9, UR5, URZ ;  /* 0x0000000509127299 */ /* 0x000fe2000800063f */
[----:B------:R-:W-:Y:S01]  /*8360*/  LOP3.LUT R15, R4, 0x2, RZ, 0xfc, !PT ;  /* 0x00000002040f7812 */ /* 0x000fe200078efcff */
[----:B------:R-:W-:Y:S01]  /*8370*/  IMAD.MOV.U32 R17, RZ, RZ, RZ ;  /* 0x000000ffff117224 */ /* 0x000fe200078e00ff */
[----:B------:R-:W-:Y:S01]  /*8380*/  ULDC UR5, c[0x0][0x14] ;  /* 0x0000050000057ab9 */ /* 0x000fe20000000800 */
[----:B------:R-:W-:Y:S01]  /*8390*/  ULDC UR4, c[0x0][0x600] ;  /* 0x0001800000047ab9 */ /* 0x000fe20000000800 */
[----:B------:R-:W-:-:S02]  /*83a0*/  UIMAD.WIDE.U32 UR20, UR6, UR5, URZ ;  /* 0x00000005061472a5 */ /* 0x000fc4000f8e003f */
[----:B------:R-:W-:Y:S02]  /*83b0*/  UIMAD UR13, UR7, UR5, URZ ;  /* 0x00000005070d72a4 */ /* 0x000fe4000f8e023f */
[----:B------:R-:W-:Y:S02]  /*83c0*/  UIADD3 UR4, UR4, -0x1, URZ ;  /* 0xffffffff04047890 */ /* 0x000fe4000fffe03f */
[----:B------:R-:W-:Y:S01]  /*83d0*/  ULOP3.LUT UR17, URZ, UR8, URZ, 0x33, !UPT ;  /* 0x000000083f117292 */ /* 0x000fe2000f8e333f */
[----:B0-----:R-:W-:Y:S01]  /*83e0*/  VIADD R5, R5, 0x1f ;  /* 0x0000001f05057836 */ /* 0x001fe20000000000 */
[----:B------:R-:W-:Y:S01]  /*83f0*/  UIADD3 UR13, UR21, UR13, URZ ;  /* 0x0000000d150d7290 */ /* 0x000fe2000fffe03f */
[----:B------:R-:W-:-:S03]  /*8400*/  ULDC.64 UR22, c[0x0][0x198] ;  /* 0x0000660000167ab9 */ /* 0x000fc60000000a00 */
[----:B------:R-:W-:Y:S01]  /*8410*/  SHF.R.S32.HI R6, RZ, 0x1f, R5 ;  /* 0x0000001fff067819 */ /* 0x000fe20000011405 */
[----:B-1----:R-:W-:-:S03]  /*8420*/  IMAD.U32 R11, RZ, RZ, UR10 ;  /* 0x0000000aff0b7e24 */ /* 0x002fc6000f8e00ff */
[----:B------:R-:W-:Y:S01]  /*8430*/  LEA.HI R6, R6, R5, RZ, 0x5 ;  /* 0x0000000506067211 */ /* 0x000fe200078f28ff */
[----:B------:R-:W-:-:S03]  /*8440*/  IMAD.MOV.U32 R5, RZ, RZ, 0x1 ;  /* 0x00000001ff057424 */ /* 0x000fc600078e00ff */
[----:B------:R-:W-:-:S05]  /*8450*/  SHF.R.S32.HI R10, RZ, 0x5, R6 ;  /* 0x00000005ff0a7819 */ /* 0x000fca0000011406 */
[----:B------:R-:W-:-:S07]  /*8460*/  VIADD R12, R10, 0x1 ;  /* 0x000000010a0c7836 */ /* 0x000fce0000000000 */
.L_x_186:
[----:B------:R-:W-:-:S03]  /*8470*/  UMOV UR5, 0xffffffff ;  /* 0xffffffff00057882 */ /* 0x000fc60000000000 */
[----:B------:R-:W-:Y:S05]  /*8480*/  BRA.DIV UR5, `(.L_x_176) ;  /* 0x0000000e05c87947 */ /* 0x000fea000b800000 */
[----:B------:R-:W-:-:S13]  /*8490*/  ELECT P0, URZ, PT ;  /* 0x00000000003f782f */ /* 0x000fda0003800000 */
.L_x_198:
[----:B------:R-:W0:Y:S01]  /*84a0*/  LDC R6, c[0x0][0x28c] ;  /* 0x0000a300ff067b82 */ /* 0x000e220000000800 */
[----:B------:R-:W-:Y:S01]  /*84b0*/  BSSY B1, `(.L_x_177) ;  /* 0x0000039000017945 */ /* 0x000fe20003800000 */
[----:B0-----:R-:W-:-:S13]  /*84c0*/  ISETP.LT.OR P0, PT, R6, 0x1, !P0 ;  /* 0x000000010600780c */ /* 0x001fda0004701670 */
[----:B------:R-:W-:Y:S05]  /*84d0*/  @P0 BRA `(.L_x_178) ;  /* 0x0000000000d80947 */ /* 0x000fea0003800000 */
[----:B------:R-:W-:Y:S02]  /*84e0*/  IMAD R18, R18, 0x2, R11 ;  /* 0x0000000212127824 */ /* 0x000fe400078e020b */
[----:B------:R-:W-:Y:S02]  /*84f0*/  IMAD.SHL.U32 R20, R7, 0x80, RZ ;  /* 0x0000008007147824 */ /* 0x000fe400078e00ff */
[----:B------:R-:W-:Y:S02]  /*8500*/  IMAD.MOV.U32 R23, RZ, RZ, RZ ;  /* 0x000000ffff177224 */ /* 0x000fe400078e00ff */
[----:B------:R-:W-:Y:S02]  /*8510*/  IMAD.MOV.U32 R6, RZ, RZ, R12 ;  /* 0x000000ffff067224 */ /* 0x000fe400078e000c */
[----:B------:R-:W-:Y:S02]  /*8520*/  IMAD.MOV.U32 R7, RZ, RZ, R5 ;  /* 0x000000ffff077224 */ /* 0x000fe400078e0005 */
[----:B------:R-:W-:-:S02]  /*8530*/  IMAD.MOV.U32 R8, RZ, RZ, R17 ;  /* 0x000000ffff087224 */ /* 0x000fc400078e0011 */
[----:B------:R-:W-:-:S07]  /*8540*/  IMAD.SHL.U32 R19, R18, 0x40, RZ ;  /* 0x0000004012137824 */ /* 0x000fce00078e00ff */
.L_x_181:
[----:B------:R-:W0:Y:S01]  /*8550*/  S2UR UR5, SR_CgaCtaId ;  /* 0x00000000000579c3 */ /* 0x000e220000008800 */
[----:B------:R-:W-:Y:S02]  /*8560*/  MOV R18, 0x400 ;  /* 0x0000040000127802 */ /* 0x000fe40000000f00 */
[----:B------:R-:W-:Y:S02]  /*8570*/  SHF.L.U32 R9, R7, 0x1f, RZ ;  /* 0x0000001f07097819 */ /* 0x000fe400000006ff */
[----:B------:R-:W-:-:S13]  /*8580*/  LOP3.LUT P1, RZ, R0, 0x7f, RZ, 0xc0, !PT ;  /* 0x0000007f00ff7812 */ /* 0x000fda000782c0ff */
[----:B------:R-:W1:Y:S01]  /*8590*/  @!P1 LDC R13, c[0x0][0x500] ;  /* 0x00014000ff0d9b82 */ /* 0x000e620000000800 */
[----:B0-----:R-:W-:-:S05]  /*85a0*/  IMAD.U32 R11, RZ, RZ, UR5 ;  /* 0x00000005ff0b7e24 */ /* 0x001fca000f8e00ff */
[----:B------:R-:W-:-:S05]  /*85b0*/  LEA R21, R11, R18, 0x18 ;  /* 0x000000120b157211 */ /* 0x000fca00078ec0ff */
[----:B------:R-:W-:-:S04]  /*85c0*/  IMAD R22, R8, 0x8, R21 ;  /* 0x0000000808167824 */ /* 0x000fc800078e0215 */
[----:B------:R-:W0:Y:S02]  /*85d0*/  SYNCS.PHASECHK.TRANS64.TRYWAIT P0, [R22+URZ+0x28], R9 ;  /* 0x00002809160075a7 */ /* 0x000e24000800017f */
[----:B01----:R-:W-:Y:S05]  /*85e0*/  @!P0 BRA `(.L_x_179) ;  /* 0x0000000c00908947 */ /* 0x003fea0003800000 */
.L_x_199:
[----:B0-----:R-:W-:Y:S01]  /*85f0*/  PRMT R9, R15, 0x9910, RZ ;  /* 0x000099100f097816 */ /* 0x001fe200000000ff */
[----:B------:R0:W-:Y:S03]  /*8600*/  @!P1 SYNCS.ARRIVE.TRANS64 RZ, [R22+URZ], R13 ;  /* 0x0000000d16ff99a7 */ /* 0x0001e6000800003f */
[----:B------:R-:W-:-:S13]  /*8610*/  ISETP.NE.AND P0, PT, R9, 0x2, PT ;  /* 0x000000020900780c */ /* 0x000fda0003f05270 */
[----:B0-----:R-:W-:Y:S05]  /*8620*/  @P0 BRA `(.L_x_180) ;  /* 0x0000000000040947 */ /* 0x001fea0003800000 */
[----:B------:R-:W-:Y:S01]  /*8630*/  BPT.TRAP 0x1 ;  /* 0x000000040000795c */ /* 0x000fe20000300000 */
.L_x_180:
[----:B------:R-:W-:Y:S01]  /*8640*/  IMAD.SHL.U32 R18, R8, 0x1000, RZ ;  /* 0x0000100008127824 */ /* 0x000fe200078e00ff */
[----:B------:R-:W-:Y:S01]  /*8650*/  R2UR UR8, R21 ;  /* 0x00000000150872ca */ /* 0x000fe200000e0000 */
[----:B------:R-:W-:Y:S01]  /*8660*/  VIADD R6, R6, 0xffffffff ;  /* 0xffffffff06067836 */ /* 0x000fe20000000000 */
[----:B------:R-:W-:Y:S01]  /*8670*/  R2UR UR9, R22 ;  /* 0x00000000160972ca */ /* 0x000fe200000e0000 */
[--C-:B------:R-:W-:Y:S01]  /*8680*/  IMAD R9, R11, 0x800, R18.reuse ;  /* 0x000008000b097824 */ /* 0x100fe200078e0212 */
[----:B------:R-:W-:Y:S01]  /*8690*/  IADD3 R18, R21, 0x5100, R18 ;  /* 0x0000510015127810 */ /* 0x000fe20007ffe012 */
[----:B------:R-:W-:Y:S01]  /*86a0*/  UIADD3 UR6, UP0, UR22, 0xf0, URZ ;  /* 0x000000f016067890 */ /* 0x000fe2000ff1e03f */
[----:B------:R-:W-:Y:S01]  /*86b0*/  R2UR UR11, R19 ;  /* 0x00000000130b72ca */ /* 0x000fe200000e0000 */
[----:B------:R-:W-:Y:S01]  /*86c0*/  UIADD3 UR24, UP1, UR22, 0x1f0, URZ ;  /* 0x000001f016187890 */ /* 0x000fe2000ff3e03f */
[----:B------:R-:W-:Y:S01]  /*86d0*/  R2UR UR5, R9 ;  /* 0x00000000090572ca */ /* 0x000fe200000e0000 */
[----:B------:R-:W-:Y:S01]  /*86e0*/  UIADD3.X UR7, URZ, UR23, URZ, UP0, !UPT ;  /* 0x000000173f077290 */ /* 0x000fe200087fe43f */
[C---:B------:R-:W-:Y:S01]  /*86f0*/  R2UR UR10, R23.reuse ;  /* 0x00000000170a72ca */ /* 0x040fe200000e0000 */
[----:B------:R-:W-:Y:S01]  /*8700*/  VIADD R8, R8, 0x1 ;  /* 0x0000000108087836 */ /* 0x000fe20000000000 */
[----:B------:R-:W-:Y:S01]  /*8710*/  R2UR UR12, R16 ;  /* 0x00000000100c72ca */ /* 0x000fe200000e0000 */
[----:B------:R-:W-:Y:S01]  /*8720*/  UIADD3.X UR25, URZ, UR23, URZ, UP1, !UPT ;  /* 0x000000173f197290 */ /* 0x000fe20008ffe43f */
[----:B------:R-:W-:Y:S01]  /*8730*/  R2UR UR16, R18 ;  /* 0x00000000121072ca */ /* 0x000fe200000e0000 */
[----:B------:R-:W-:Y:S01]  /*8740*/  UMOV UR14, 0x0 ;  /* 0x00000000000e7882 */ /* 0x000fe20000000000 */
[----:B------:R-:W-:Y:S01]  /*8750*/  R2UR UR19, R20 ;  /* 0x00000000141372ca */ /* 0x000fe200000e0000 */
[----:B------:R-:W-:Y:S01]  /*8760*/  UMOV UR15, 0x10000000 ;  /* 0x10000000000f7882 */ /* 0x000fe20000000000 */
[----:B------:R-:W-:Y:S01]  /*8770*/  ISETP.GT.AND P1, PT, R6, 0x1, PT ;  /* 0x000000010600780c */ /* 0x000fe20003f24270 */
[----:B------:R-:W-:Y:S01]  /*8780*/  VIADD R23, R23, 0x20 ;  /* 0x0000002017177836 */ /* 0x000fe20000000000 */
[----:B------:R-:W-:Y:S01]  /*8790*/  ISETP.NE.AND P0, PT, R8, 0x5, PT ;  /* 0x000000050800780c */ /* 0x000fe20003f05270 */
[----:B------:R-:W-:-:S03]  /*87a0*/  UIADD3 UR8, UR8, 0x100, UR5 ;  /* 0x0000010008087890 */ /* 0x000fc6000fffe005 */
[----:B------:R-:W-:Y:S01]  /*87b0*/  UMOV UR5, 0x30000 ;  /* 0x0003000000057882 */ /* 0x000fe20000000000 */
[----:B------:R-:W-:Y:S02]  /*87c0*/  SEL R18, RZ, 0x1, P0 ;  /* 0x00000001ff127807 */ /* 0x000fe40000000000 */
[----:B------:R-:W-:Y:S02]  /*87d0*/  SEL R8, R8, RZ, P0 ;  /* 0x000000ff08087207 */ /* 0x000fe40000000000 */
[----:B------:R-:W-:Y:S01]  /*87e0*/  LOP3.LUT R7, R7, R18, RZ, 0x3c, !PT ;  /* 0x0000001207077212 */ /* 0x000fe200078e3cff */
[----:B------:R0:W-:Y:S02]  /*87f0*/  UTMALDG.3D.MULTICAST [UR8], [UR6], UR5, desc[UR14] ;  /* 0x00000e08060073b4 */ /* 0x0001e40008011805 */
[----:B0-----:R-:W-:Y:S01]  /*8800*/  UMOV UR8, UR16 ;  /* 0x0000001000087c82 */ /* 0x001fe20008000000 */
[----:B------:R-:W-:Y:S02]  /*8810*/  UMOV UR11, UR19 ;  /* 0x00000013000b7c82 */ /* 0x000fe40008000000 */
[----:B------:R0:W-:Y:S02]  /*8820*/  UTMALDG.3D [UR8], [UR24], desc[UR14] ;  /* 0x00000e08180075b4 */ /* 0x0001e40008011000 */
[----:B0-----:R-:W-:Y:S05]  /*8830*/  @P1 BRA `(.L_x_181) ;  /* 0xfffffffc00441947 */ /* 0x001fea000383ffff */
.L_x_178:
[----:B------:R-:W-:Y:S05]  /*8840*/  BSYNC B1 ;  /* 0x0000000000017941 */ /* 0x000fea0003800000 */
.L_x_177:
[----:B------:R-:W-:Y:S01]  /*8850*/  LOP3.LUT P1, RZ, R14, 0xff, RZ, 0xc0, !PT ;  /* 0x000000ff0eff7812 */ /* 0x000fe2000782c0ff */
[C---:B------:R-:W-:Y:S01]  /*8860*/  IMAD.IADD R17, R10.reuse, 0x1, R17 ;  /* 0x000000010a117824 */ /* 0x040fe200078e0211 */
[----:B------:R-:W-:Y:S01]  /*8870*/  ULDC.64 UR6, c[0x0][0x650] ;  /* 0x0001940000067ab9 */ /* 0x000fe20000000a00 */
[C---:B------:R-:W-:Y:S01]  /*8880*/  ISETP.GE.U32.AND P2, PT, R10.reuse, 0x5, PT ;  /* 0x000000050a00780c */ /* 0x040fe20003f46070 */
[----:B------:R-:W-:Y:S01]  /*8890*/  BSSY B1, `(.L_x_182) ;  /* 0x0000069000017945 */ /* 0x000fe20003800000 */
[----:B------:R-:W-:Y:S01]  /*88a0*/  IMAD.MOV.U32 R18, RZ, RZ, -0x1 ;  /* 0xffffffffff127424 */ /* 0x000fe200078e00ff */
[----:B------:R-:W-:Y:S01]  /*88b0*/  ISETP.GT.U32.AND P0, PT, R17, 0x4, PT ;  /* 0x000000041100780c */ /* 0x000fe20003f04070 */
[----:B------:R-:W-:Y:S01]  /*88c0*/  IMAD.MOV.U32 R16, RZ, RZ, -0x1 ;  /* 0xffffffffff107424 */ /* 0x000fe200078e00ff */
[----:B------:R-:W-:Y:S02]  /*88d0*/  PRMT R14, RZ, 0x7610, R14 ;  /* 0x00007610ff0e7816 */ /* 0x000fe4000000000e */
[----:B------:R-:W-:-:S03]  /*88e0*/  ISETP.LT.U32.AND P0, PT, R10, 0x5, P0 ;  /* 0x000000050a00780c */ /* 0x000fc60000701070 */
[----:B------:R-:W0:Y:S01]  /*88f0*/  @P1 S2R R11, SR_CgaCtaId ;  /* 0x00000000000b1919 */ /* 0x000e220000008800 */
[----:B------:R-:W-:-:S04]  /*8900*/  @P1 MOV R6, 0x400 ;  /* 0x0000040000061802 */ /* 0x000fc80000000f00 */
[----:B0-----:R-:W-:Y:S01]  /*8910*/  @P1 LEA R8, R11, R6, 0x18 ;  /* 0x000000060b081211 */ /* 0x001fe200078ec0ff */
[----:B------:R-:W-:Y:S01]  /*8920*/  IMAD.WIDE.U32 R6, R17, -0x33333333, RZ ;  /* 0xcccccccd11067825 */ /* 0x000fe200078e00ff */
[----:B------:R-:W-:Y:S02]  /*8930*/  SEL R6, RZ, 0x1, !P0 ;  /* 0x00000001ff067807 */ /* 0x000fe40004000000 */
[----:B------:R0:W-:Y:S01]  /*8940*/  @P1 SYNCS.ARRIVE.TRANS64.A1T0 RZ, [R8+URZ+0x68], RZ ;  /* 0x000068ff08ff19a7 */ /* 0x0001e2000810003f */
[----:B------:R-:W-:Y:S02]  /*8950*/  IADD3 R2, P1, R2, UR20, RZ ;  /* 0x0000001402027c10 */ /* 0x000fe4000ff3e0ff */
[----:B------:R-:W-:Y:S02]  /*8960*/  LOP3.LUT R5, R5, R6, RZ, 0x3c, !PT ;  /* 0x0000000605057212 */ /* 0x000fe400078e3cff */
[----:B------:R-:W-:Y:S02]  /*8970*/  IADD3.X R3, R3, UR13, RZ, P1, !PT ;  /* 0x0000000d03037c10 */ /* 0x000fe40008ffe4ff */
[----:B------:R-:W-:-:S02]  /*8980*/  ISETP.GE.U32.AND P0, PT, R2, UR6, PT ;  /* 0x0000000602007c0c */ /* 0x000fc4000bf06070 */
[----:B0-----:R-:W-:Y:S01]  /*8990*/  SHF.R.U32.HI R8, RZ, 0x2, R7 ;  /* 0x00000002ff087819 */ /* 0x001fe20000011607 */
[----:B------:R-:W-:Y:S01]  /*89a0*/  IMAD.MOV.U32 R7, RZ, RZ, -0x1 ;  /* 0xffffffffff077424 */ /* 0x000fe200078e00ff */
[----:B------:R-:W-:Y:S02]  /*89b0*/  ISETP.GE.U32.AND.EX P0, PT, R3, UR7, PT, P0 ;  /* 0x0000000703007c0c */ /* 0x000fe4000bf06100 */
[----:B------:R-:W-:Y:S01]  /*89c0*/  @P2 LOP3.LUT R5, R5, 0x1, R8, 0x78, !PT ;  /* 0x0000000105052812 */ /* 0x000fe200078e7808 */
[----:B------:R-:W-:Y:S01]  /*89d0*/  IMAD R17, R8, -0x5, R17 ;  /* 0xfffffffb08117824 */ /* 0x000fe200078e0211 */
[----:B------:R-:W-:-:S09]  /*89e0*/  PRMT R6, RZ, 0x7610, R6 ;  /* 0x00007610ff067816 */ /* 0x000fd20000000006 */
[----:B------:R-:W-:Y:S05]  /*89f0*/  @P0 BRA `(.L_x_183) ;  /* 0x0000000400480947 */ /* 0x000fea0003800000 */
[----:B------:R-:W0:Y:S01]  /*8a00*/  S2R R18, SR_CTAID.X ;  /* 0x0000000000127919 */ /* 0x000e220000002500 */
[----:B------:R-:W-:Y:S01]  /*8a10*/  ULDC.64 UR6, c[0x0][0x628] ;  /* 0x00018a0000067ab9 */ /* 0x000fe20000000a00 */
[----:B------:R-:W1:Y:S01]  /*8a20*/  LDC R19, c[0x0][0x144] ;  /* 0x00005100ff137b82 */ /* 0x000e620000000800 */
[----:B------:R-:W-:Y:S01]  /*8a30*/  ISETP.NE.U32.AND P0, PT, RZ, UR6, PT ;  /* 0x00000006ff007c0c */ /* 0x000fe2000bf05070 */
[----:B------:R-:W2:Y:S01]  /*8a40*/  S2R R13, SR_CTAID.Y ;  /* 0x00000000000d7919 */ /* 0x000ea20000002600 */
[----:B------:R-:W-:Y:S01]  /*8a50*/  ULDC UR8, c[0x0][0x630] ;  /* 0x00018c0000087ab9 */ /* 0x000fe20000000800 */
[----:B------:R-:W-:Y:S01]  /*8a60*/  ULDC UR9, c[0x0][0x150] ;  /* 0x0000540000097ab9 */ /* 0x000fe20000000800 */
[----:B------:R-:W-:Y:S01]  /*8a70*/  ISETP.NE.AND.EX P0, PT, RZ, UR7, PT, P0 ;  /* 0x00000007ff007c0c */ /* 0x000fe2000bf05300 */
[----:B------:R-:W-:Y:S02]  /*8a80*/  IMAD.MOV.U32 R6, RZ, RZ, R2 ;  /* 0x000000ffff067224 */ /* 0x000fe400078e0002 */
[----:B------:R-:W-:Y:S01]  /*8a90*/  IMAD.MOV.U32 R7, RZ, RZ, R3 ;  /* 0x000000ffff077224 */ /* 0x000fe200078e0003 */
[----:B0-----:R-:W-:-:S09]  /*8aa0*/  I2FP.F32.U32 R20, R18 ;  /* 0x0000001200147245 */ /* 0x001fd20000201000 */
[----:B------:R-:W-:Y:S05]  /*8ab0*/  @!P0 BRA `(.L_x_184) ;  /* 0x0000000000288947 */ /* 0x000fea0003800000 */
[----:B------:R-:W-:Y:S02]  /*8ac0*/  ULDC UR5, c[0x0][0x634] ;  /* 0x00018d0000057ab9 */ /* 0x000fe40000000800 */
[----:B------:R-:W-:-:S05]  /*8ad0*/  IADD3 R7, P0, R2, UR5, RZ ;  /* 0x0000000502077c10 */ /* 0x000fca000ff1e0ff */
[----:B------:R-:W-:-:S04]  /*8ae0*/  IMAD.X R21, RZ, RZ, R3, P0 ;  /* 0x000000ffff157224 */ /* 0x000fc800000e0603 */
[----:B------:R-:W-:-:S04]  /*8af0*/  IMAD.WIDE.U32 R8, R21, UR6, RZ ;  /* 0x0000000615087c25 */ /* 0x000fc8000f8e00ff */
[----:B------:R-:W-:-:S04]  /*8b00*/  IMAD.WIDE.U32 R8, P0, R7, UR7, R8 ;  /* 0x0000000707087c25 */ /* 0x000fc8000f800008 */
[----:B------:R-:W-:-:S04]  /*8b10*/  IMAD.WIDE.U32 R6, R7, UR6, RZ ;  /* 0x0000000607067c25 */ /* 0x000fc8000f8e00ff */
[----:B------:R-:W-:Y:S01]  /*8b20*/  IMAD.MOV.U32 R6, RZ, RZ, R9 ;  /* 0x000000ffff067224 */ /* 0x000fe200078e0009 */
[----:B------:R-:W-:Y:S01]  /*8b30*/  IADD3 RZ, P1, R7, R8, RZ ;  /* 0x0000000807ff7210 */ /* 0x000fe20007f3e0ff */
[----:B------:R-:W-:-:S04]  /*8b40*/  IMAD.X R7, RZ, RZ, RZ, P0 ;  /* 0x000000ffff077224 */ /* 0x000fc800000e06ff */
[----:B------:R-:W-:-:S08]  /*8b50*/  IMAD.WIDE.U32.X R6, R21, UR7, R6, P1 ;  /* 0x0000000715067c25 */ /* 0x000fd000088e0406 */
.L_x_184:
[----:B------:R-:W-:Y:S01]  /*8b60*/  FMUL R20, R20, UR9 ;  /* 0x0000000914147c20 */ /* 0x000fe20008400000 */
[--C-:B------:R-:W-:Y:S01]  /*8b70*/  SHF.R.U64 R16, R6, UR8, R7.reuse ;  /* 0x0000000806107c19 */ /* 0x100fe20008001207 */
[----:B------:R-:W-:Y:S01]  /*8b80*/  ULDC.64 UR6, c[0x0][0x620] ;  /* 0x0001880000067ab9 */ /* 0x000fe20000000a00 */
[----:B------:R-:W-:Y:S01]  /*8b90*/  SHF.R.U32.HI R6, RZ, UR8, R7 ;  /* 0x00000008ff067c19 */ /* 0x000fe20008011607 */
[----:B------:R-:W-:Y:S01]  /*8ba0*/  ULDC.64 UR8, c[0x0][0x640] ;  /* 0x0001900000087ab9 */ /* 0x000fe20000000a00 */
[----:B------:R-:W-:Y:S01]  /*8bb0*/  IADD3 R7, P0, RZ, -R16, RZ ;  /* 0x80000010ff077210 */ /* 0x000fe20007f1e0ff */
[----:B------:R-:W0:Y:S01]  /*8bc0*/  F2I.U32.TRUNC.NTZ R20, R20 ;  /* 0x0000001400147305 */ /* 0x000e22000020f000 */
[----:B------:R-:W3:Y:S01]  /*8bd0*/  LDC R22, c[0x0][0x148] ;  /* 0x00005200ff167b82 */ /* 0x000ee20000000800 */
[----:B------:R-:W-:Y:S02]  /*8be0*/  ULDC UR5, c[0x0][0x618] ;  /* 0x0001860000057ab9 */ /* 0x000fe40000000800 */
[----:B------:R-:W-:Y:S01]  /*8bf0*/  IMAD.X R6, RZ, RZ, ~R6, P0 ;  /* 0x000000ffff067224 */ /* 0x000fe200000e0e06 */
[----:B------:R-:W-:-:S03]  /*8c00*/  ISETP.NE.U32.AND P0, PT, RZ, UR8, PT ;  /* 0x00000008ff007c0c */ /* 0x000fc6000bf05070 */
[----:B------:R-:W-:Y:S01]  /*8c10*/  IMAD R6, R6, UR6, RZ ;  /* 0x0000000606067c24 */ /* 0x000fe2000f8e02ff */
[----:B------:R-:W-:-:S03]  /*8c20*/  ISETP.NE.AND.EX P0, PT, RZ, UR9, PT, P0 ;  /* 0x00000009ff007c0c */ /* 0x000fc6000bf05300 */
[C---:B------:R-:W-:Y:S02]  /*8c30*/  IMAD R9, R7.reuse, UR7, R6 ;  /* 0x0000000707097c24 */ /* 0x040fe4000f8e0206 */
[----:B------:R-:W-:Y:S01]  /*8c40*/  IMAD.WIDE.U32 R6, R7, UR6, R2 ;  /* 0x0000000607067c25 */ /* 0x000fe2000f8e0002 */
[----:B------:R-:W-:-:S03]  /*8c50*/  ULDC UR6, c[0x0][0x154] ;  /* 0x0000550000067ab9 */ /* 0x000fc60000000800 */
[----:B0-----:R-:W-:Y:S02]  /*8c60*/  IMAD.MOV R8, RZ, RZ, -R20 ;  /* 0x000000ffff087224 */ /* 0x001fe400078e0a14 */
[----:B------:R-:W-:Y:S02]  /*8c70*/  IMAD.IADD R7, R7, 0x1, R9 ;  /* 0x0000000107077824 */ /* 0x000fe400078e0209 */
[----:B-1----:R-:W-:Y:S01]  /*8c80*/  IMAD R18, R19, R8, R18 ;  /* 0x0000000813127224 */ /* 0x002fe200078e0212 */
[----:B--2---:R-:W-:Y:S02]  /*8c90*/  I2FP.F32.U32 R8, R13 ;  /* 0x0000000d00087245 */ /* 0x004fe40000201000 */
[--C-:B------:R-:W-:Y:S02]  /*8ca0*/  SHF.R.U64 R19, R6, UR5, R7.reuse ;  /* 0x0000000506137c19 */ /* 0x100fe40008001207 */
[----:B------:R-:W-:Y:S01]  /*8cb0*/  SHF.R.U32.HI R6, RZ, UR5, R7 ;  /* 0x00000005ff067c19 */ /* 0x000fe20008011607 */
[----:B------:R-:W-:Y:S01]  /*8cc0*/  FMUL R8, R8, UR6 ;  /* 0x0000000608087c20 */ /* 0x000fe20008400000 */
[----:B------:R-:W-:-:S02]  /*8cd0*/  ULDC UR5, c[0x0][0x608] ;  /* 0x0001820000057ab9 */ /* 0x000fc40000000800 */
[--C-:B------:R-:W-:Y:S01]  /*8ce0*/  SHF.R.U64 R21, R19, UR5, R6.reuse ;  /* 0x0000000513157c19 */ /* 0x100fe20008001206 */
[----:B------:R0:W1:Y:S01]  /*8cf0*/  F2I.U32.TRUNC.NTZ R24, R8 ;  /* 0x0000000800187305 */ /* 0x000062000020f000 */
[----:B------:R-:W-:Y:S01]  /*8d00*/  SHF.R.U32.HI R6, RZ, UR5, R6 ;  /* 0x00000005ff067c19 */ /* 0x000fe20008011606 */
[----:B------:R-:W-:-:S03]  /*8d10*/  ULDC UR5, c[0x0][0x658] ;  /* 0x0001960000057ab9 */ /* 0x000fc60000000800 */
[--C-:B------:R-:W-:Y:S02]  /*8d20*/  SHF.R.U64 R20, R21, UR5, R6.reuse ;  /* 0x0000000515147c19 */ /* 0x100fe40008001206 */
[----:B------:R-:W-:-:S03]  /*8d30*/  SHF.R.U32.HI R23, RZ, UR5, R6 ;  /* 0x00000005ff177c19 */ /* 0x000fc60008011606 */
[----:B------:R-:W-:Y:S02]  /*8d40*/  IMAD.MOV.U32 R6, RZ, RZ, R20 ;  /* 0x000000ffff067224 */ /* 0x000fe400078e0014 */
[----:B------:R-:W-:Y:S01]  /*8d50*/  IMAD.MOV.U32 R7, RZ, RZ, R23 ;  /* 0x000000ffff077224 */ /* 0x000fe200078e0017 */
[----:B0-----:R-:W-:Y:S06]  /*8d60*/  @!P0 BRA `(.L_x_185) ;  /* 0x0000000000288947 */ /* 0x001fec0003800000 */
        /* <DEDUP_REMOVED lines=10> */
.L_x_185:
[----:B------:R-:W-:Y:S01]  /*8e10*/  ULDC UR5, c[0x0][0x648] ;  /* 0x0001920000057ab9 */ /* 0x000fe20000000800 */
[----:B------:R-:W-:Y:S01]  /*8e20*/  LOP3.LUT R21, R21, UR17, RZ, 0xc0, !PT ;  /* 0x0000001115157c12 */ /* 0x000fe2000f8ec0ff */
[----:B-1----:R-:W-:Y:S01]  /*8e30*/  IMAD.MOV R24, RZ, RZ, -R24 ;  /* 0x000000ffff187224 */ /* 0x002fe200078e0a18 */
[----:B------:R-:W-:Y:S01]  /*8e40*/  SHF.R.U64 R6, R6, UR5, R7 ;  /* 0x0000000506067c19 */ /* 0x000fe20008001207 */
[----:B------:R-:W-:Y:S01]  /*8e50*/  ULDC UR5, c[0x0][0x638] ;  /* 0x00018e0000057ab9 */ /* 0x000fe20000000800 */
[----:B------:R-:W-:Y:S01]  /*8e60*/  LOP3.LUT R9, R19, UR4, RZ, 0xc0, !PT ;  /* 0x0000000413097c12 */ /* 0x000fe2000f8ec0ff */
[----:B---3--:R-:W-:Y:S01]  /*8e70*/  @P3 IMAD R18, R22, R24, R13 ;  /* 0x0000001816123224 */ /* 0x008fe200078e020d */
[----:B------:R-:W-:Y:S01]  /*8e80*/  ULDC UR6, c[0x0][0x610] ;  /* 0x0001840000067ab9 */ /* 0x000fe20000000800 */
[----:B------:R-:W-:Y:S02]  /*8e90*/  IMAD.MOV R7, RZ, RZ, -R6 ;  /* 0x000000ffff077224 */ /* 0x000fe400078e0a06 */
[----:B------:R-:W-:-:S02]  /*8ea0*/  IMAD R21, R6, UR18, R21 ;  /* 0x0000001206157c24 */ /* 0x000fc4000f8e0215 */
[----:B------:R-:W-:Y:S01]  /*8eb0*/  IMAD R20, R7, UR5, R20 ;  /* 0x0000000507147c24 */ /* 0x000fe2000f8e0214 */
[----:B------:R-:W-:Y:S01]  /*8ec0*/  ULDC UR5, c[0x0][0x600] ;  /* 0x0001800000057ab9 */ /* 0x000fe20000000800 */
[----:B------:R-:W-:Y:S02]  /*8ed0*/  IMAD R18, R21, UR6, R18 ;  /* 0x0000000615127c24 */ /* 0x000fe4000f8e0212 */
[----:B------:R-:W-:Y:S02]  /*8ee0*/  IMAD R9, R20, UR5, R9 ;  /* 0x0000000514097c24 */ /* 0x000fe4000f8e0209 */
[----:B------:R-:W-:-:S03]  /*8ef0*/  IMAD.MOV.U32 R6, RZ, RZ, 0x1 ;  /* 0x00000001ff067424 */ /* 0x000fc600078e00ff */
[----:B------:R-:W-:Y:S02]  /*8f00*/  SEL R7, R9, R18, !P3 ;  /* 0x0000001209077207 */ /* 0x000fe40005800000 */
[----:B------:R-:W-:-:S07]  /*8f10*/  SEL R18, R18, R9, !P3 ;  /* 0x0000000912127207 */ /* 0x000fce0005800000 */
.L_x_183:
[----:B------:R-:W-:Y:S05]  /*8f20*/  BSYNC B1 ;  /* 0x0000000000017941 */ /* 0x000fea0003800000 */
.L_x_182:
[----:B------:R-:W-:-:S13]  /*8f30*/  LOP3.LUT P0, RZ, R6, 0xff, RZ, 0xc0, !PT ;  /* 0x000000ff06ff7812 */ /* 0x000fda000780c0ff */
[----:B------:R-:W-:Y:S05]  /*8f40*/  @P0 BRA `(.L_x_186) ;  /* 0xfffffff400480947 */ /* 0x000fea000383ffff */
[----:B------:R-:W-:Y:S05]  /*8f50*/  BSYNC B0 ;  /* 0x0000000000007941 */ /* 0x000fea0003800000 */
.L_x_175:
[----:B------:R-:W-:-:S03]  /*8f60*/  UMOV UR5, 0xffffffff ;  /* 0xffffffff00057882 */ /* 0x000fc60000000000 */
[----:B------:R-:W-:Y:S05]  /*8f70*/  BRA.DIV UR5, `(.L_x_187) ;  /* 0x0000000605407947 */ /* 0x000fea000b800000 */
[----:B------:R-:W-:-:S13]  /*8f80*/  ELECT P0, URZ, PT ;  /* 0x00000000003f782f */ /* 0x000fda0003800000 */
.L_x_202:
[----:B------:R-:W-:Y:S04]  /*8f90*/  BSSY B0, `(.L_x_188) ;  /* 0x0000034000007945 */ /* 0x000fe80003800000 */
[----:B------:R-:W-:Y:S05]  /*8fa0*/  @!P0 BRA `(.L_x_189) ;  /* 0x0000000000c88947 */ /* 0x000fea0003800000 */
[----:B------:R-:W-:-:S04]  /*8fb0*/  LOP3.LUT R4, R4, 0x2, RZ, 0xfc, !PT ;  /* 0x0000000204047812 */ /* 0x000fc800078efcff */
[----:B------:R-:W-:-:S13]  /*8fc0*/  ISETP.NE.AND P0, PT, R4, 0x3, PT ;  /* 0x000000030400780c */ /* 0x000fda0003f05270 */
[----:B------:R-:W-:Y:S05]  /*8fd0*/  @!P0 BRA `(.L_x_190) ;  /* 0x0000000000048947 */ /* 0x000fea0003800000 */
[----:B------:R-:W-:Y:S01]  /*8fe0*/  BPT.TRAP 0x1 ;  /* 0x000000040000795c */ /* 0x000fe20000300000 */
.L_x_190:
[----:B------:R-:W0:Y:S01]  /*8ff0*/  S2R R3, SR_CgaCtaId ;  /* 0x0000000000037919 */ /* 0x000e220000008800 */
[----:B------:R-:W-:-:S04]  /*9000*/  MOV R0, 0x400 ;  /* 0x0000040000007802 */ /* 0x000fc80000000f00 */
[----:B0-----:R-:W-:Y:S02]  /*9010*/  LEA R0, R3, R0, 0x18 ;  /* 0x0000000003007211 */ /* 0x001fe400078ec0ff */
[----:B------:R-:W-:-:S03]  /*9020*/  SHF.L.U32 R3, R5, 0x1f, RZ ;  /* 0x0000001f05037819 */ /* 0x000fc600000006ff */
[----:B------:R-:W-:-:S04]  /*9030*/  VIADD R0, R0, 0x28 ;  /* 0x0000002800007836 */ /* 0x000fc80000000000 */
[C---:B------:R-:W-:Y:S02]  /*9040*/  IMAD R6, R17.reuse, 0x8, R0 ;  /* 0x0000000811067824 */ /* 0x040fe400078e0200 */
[----:B------:R-:W-:Y:S02]  /*9050*/  VIADD R17, R17, 0x1 ;  /* 0x0000000111117836 */ /* 0x000fe40000000000 */
[----:B------:R-:W0:Y:S03]  /*9060*/  SYNCS.PHASECHK.TRANS64.TRYWAIT P0, [R6+URZ], R3 ;  /* 0x00000003060075a7 */ /* 0x000e26000800017f */
[----:B------:R-:W-:-:S04]  /*9070*/  ISETP.NE.AND P1, PT, R17, 0x5, PT ;  /* 0x000000051100780c */ /* 0x000fc80003f25270 */
[----:B------:R-:W-:Y:S02]  /*9080*/  SEL R2, RZ, 0x1, P1 ;  /* 0x00000001ff027807 */ /* 0x000fe40000800000 */
[----:B------:R-:W-:Y:S02]  /*9090*/  SEL R17, R17, RZ, P1 ;  /* 0x000000ff11117207 */ /* 0x000fe40000800000 */
[----:B------:R-:W-:-:S03]  /*90a0*/  LOP3.LUT R8, R5, R2, RZ, 0x3c, !PT ;  /* 0x0000000205087212 */ /* 0x000fc600078e3cff */
[----:B------:R-:W-:Y:S01]  /*90b0*/  IMAD R7, R17, 0x8, R0 ;  /* 0x0000000811077824 */ /* 0x000fe200078e0200 */
[----:B------:R-:W-:Y:S01]  /*90c0*/  SHF.L.U32 R4, R8, 0x1f, RZ ;  /* 0x0000001f08047819 */ /* 0x000fe200000006ff */
[----:B0-----:R-:W-:Y:S06]  /*90d0*/  @!P0 BRA `(.L_x_191) ;  /* 0x0000000400088947 */ /* 0x001fec0003800000 */
.L_x_203:
[----:B------:R-:W1:Y:S01]  /*90e0*/  SYNCS.PHASECHK.TRANS64.TRYWAIT P0, [R7+URZ], R4 ;  /* 0x00000004070075a7 */ /* 0x000e62000800017f */
[----:B------:R-:W-:-:S05]  /*90f0*/  VIADD R2, R17, 0x1 ;  /* 0x0000000111027836 */ /* 0x000fca0000000000 */
[----:B------:R-:W-:-:S04]  /*9100*/  ISETP.NE.AND P1, PT, R2, 0x5, PT ;  /* 0x000000050200780c */ /* 0x000fc80003f25270 */
[----:B0-----:R-:W-:Y:S02]  /*9110*/  SEL R3, RZ, 0x1, P1 ;  /* 0x00000001ff037807 */ /* 0x001fe40000800000 */
[----:B------:R-:W-:Y:S02]  /*9120*/  SEL R9, R2, RZ, P1 ;  /* 0x000000ff02097207 */ /* 0x000fe40000800000 */
[----:B------:R-:W-:-:S03]  /*9130*/  LOP3.LUT R8, R8, R3, RZ, 0x3c, !PT ;  /* 0x0000000308087212 */ /* 0x000fc600078e3cff */
[----:B------:R-:W-:Y:S01]  /*9140*/  IMAD R10, R9, 0x8, R0 ;  /* 0x00000008090a7824 */ /* 0x000fe200078e0200 */
[----:B------:R-:W-:Y:S01]  /*9150*/  SHF.L.U32 R5, R8, 0x1f, RZ ;  /* 0x0000001f08057819 */ /* 0x000fe200000006ff */
[----:B-1----:R-:W-:Y:S06]  /*9160*/  @!P0 BRA `(.L_x_192) ;  /* 0x0000000000f88947 */ /* 0x002fec0003800000 */
.L_x_204:
[----:B------:R-:W1:Y:S01]  /*9170*/  SYNCS.PHASECHK.TRANS64.TRYWAIT P0, [R10+URZ], R5 ;  /* 0x000000050a0075a7 */ /* 0x000e62000800017f */
[----:B------:R-:W-:-:S05]  /*9180*/  VIADD R2, R9, 0x1 ;  /* 0x0000000109027836 */ /* 0x000fca0000000000 */
[----:B------:R-:W-:-:S04]  /*9190*/  ISETP.NE.AND P1, PT, R2, 0x5, PT ;  /* 0x000000050200780c */ /* 0x000fc80003f25270 */
[----:B------:R-:W-:Y:S02]  /*91a0*/  SEL R3, RZ, 0x1, P1 ;  /* 0x00000001ff037807 */ /* 0x000fe40000800000 */
[----:B0-----:R-:W-:Y:S02]  /*91b0*/  SEL R7, R2, RZ, P1 ;  /* 0x000000ff02077207 */ /* 0x001fe40000800000 */
[----:B------:R-:W-:-:S03]  /*91c0*/  LOP3.LUT R9, R8, R3, RZ, 0x3c, !PT ;  /* 0x0000000308097212 */ /* 0x000fc600078e3cff */
[----:B------:R-:W-:Y:S01]  /*91d0*/  IMAD R11, R7, 0x8, R0 ;  /* 0x00000008070b7824 */ /* 0x000fe200078e0200 */
[----:B------:R-:W-:Y:S01]  /*91e0*/  SHF.L.U32 R6, R9, 0x1f, RZ ;  /* 0x0000001f09067819 */ /* 0x000fe200000006ff */
[----:B-1----:R-:W-:Y:S06]  /*91f0*/  @!P0 BRA `(.L_x_193) ;  /* 0x0000000000e88947 */ /* 0x002fec0003800000 */
.L_x_205:
[----:B------:R-:W1:Y:S01]  /*9200*/  SYNCS.PHASECHK.TRANS64.TRYWAIT P0, [R11+URZ], R6 ;  /* 0x000000060b0075a7 */ /* 0x000e62000800017f */
[----:B------:R-:W-:-:S05]  /*9210*/  VIADD R2, R7, 0x1 ;  /* 0x0000000107027836 */ /* 0x000fca0000000000 */
[----:B------:R-:W-:-:S04]  /*9220*/  ISETP.NE.AND P1, PT, R2, 0x5, PT ;  /* 0x000000050200780c */ /* 0x000fc80003f25270 */
[----:B------:R-:W-:Y:S02]  /*9230*/  SEL R4, RZ, 0x1, P1 ;  /* 0x00000001ff047807 */ /* 0x000fe40000800000 */
[----:B------:R-:W-:Y:S02]  /*9240*/  SEL R3, R2, RZ, P1 ;  /* 0x000000ff02037207 */ /* 0x000fe40000800000 */
[----:B------:R-:W-:Y:S01]  /*9250*/  LOP3.LUT R4, R9, R4, RZ, 0x3c, !PT ;  /* 0x0000000409047212 */ /* 0x000fe200078e3cff */
[----:B-1----:R-:W-:Y:S06]  /*9260*/  @!P0 BRA `(.L_x_194) ;  /* 0x0000000000e08947 */ /* 0x002fec0003800000 */
.L_x_206:
[----:B------:R-:W-:Y:S01]  /*9270*/  IMAD R3, R3, 0x8, R0 ;  /* 0x0000000803037824 */ /* 0x000fe200078e0200 */
[----:B------:R-:W-:-:S07]  /*9280*/  SHF.L.U32 R0, R4, 0x1f, RZ ;  /* 0x0000001f04007819 */ /* 0x000fce00000006ff */
.L_x_195:
[----:B--2---:R2:W3:Y:S02]  /*9290*/  SYNCS.PHASECHK.TRANS64.TRYWAIT P0, [R3+URZ], R0 ;  /* 0x00000000030075a7 */ /* 0x0044e4000800017f */
[----:B---3--:R-:W-:Y:S05]  /*92a0*/  @!P0 NANOSLEEP.SYNCS 0x989680 ;  /* 0x009896800000895d */ /* 0x008fea0003900000 */
[----:B------:R-:W3:Y:S02]  /*92b0*/  @!P0 SYNCS.PHASECHK.TRANS64 P0, [R3+URZ], R0 ;  /* 0x00000000030085a7 */ /* 0x000ee4000800007f */
[----:B---3--:R-:W-:Y:S05]  /*92c0*/  @!P0 BRA `(.L_x_195) ;  /* 0xfffffffc00f08947 */ /* 0x008fea000383ffff */
.L_x_189:
[----:B------:R-:W-:Y:S05]  /*92d0*/  BSYNC B0 ;  /* 0x0000000000007941 */ /* 0x000fea0003800000 */
.L_x_188:
[----:B------:R-:W-:Y:S05]  /*92e0*/  EXIT ;  /* 0x000000000000794d */ /* 0x000fea0003800000 */
.L_x_21:
[----:B-1----:R-:W-:-:S04]  /*92f0*/  IMAD.U32 R12, RZ, RZ, UR6 ;  /* 0x00000006ff0c7e24 */ /* 0x002fc8000f8e00ff */
[----:B------:R1:W4:Y:S03]  /*9300*/  SYNCS.PHASECHK.TRANS64.TRYWAIT P1, [R12+URZ], R11 ;  /* 0x0000000b0c0075a7 */ /* 0x000326000802017f */
[----:B----4-:R-:W-:Y:S05]  /*9310*/  @!P1 NANOSLEEP.SYNCS 0x989680 ;  /* 0x009896800000995d */ /* 0x010fea0003900000 */
[----:B------:R-:W4:Y:S02]  /*9320*/  @!P1 SYNCS.PHASECHK.TRANS64 P1, [R12+URZ], R11 ;  /* 0x0000000b0c0095a7 */ /* 0x000f24000802007f */
[----:B----4-:R-:W-:Y:S05]  /*9330*/  @!P1 BRA `(.L_x_21) ;  /* 0xfffffffc00ec9947 */ /* 0x010fea000383ffff */
[----:B------:R-:W-:Y:S05]  /*9340*/  BRA `(.L_x_20) ;  /* 0xffffff8400107947 */ /* 0x000fea000383ffff */
.L_x_27:
[----:B-1----:R-:W-:-:S04]  /*9350*/  IMAD.U32 R142, RZ, RZ, UR12 ;  /* 0x0000000cff8e7e24 */ /* 0x002fc8000f8e00ff */
[----:B------:R1:W4:Y:S03]  /*9360*/  SYNCS.PHASECHK.TRANS64.TRYWAIT P1, [R142+URZ], R13 ;  /* 0x0000000d8e0075a7 */ /* 0x000326000802017f */
[----:B----4-:R-:W-:Y:S05]  /*9370*/  @!P1 NANOSLEEP.SYNCS 0x989680 ;  /* 0x009896800000995d */ /* 0x010fea0003900000 */
[----:B------:R-:W4:Y:S02]  /*9380*/  @!P1 SYNCS.PHASECHK.TRANS64 P1, [R142+URZ], R13 ;  /* 0x0000000d8e0095a7 */ /* 0x000f24000802007f */
[----:B----4-:R-:W-:Y:S05]  /*9390*/  @!P1 BRA `(.L_x_27) ;  /* 0xfffffffc00ec9947 */ /* 0x010fea000383ffff */
[----:B------:R-:W-:Y:S05]  /*93a0*/  BRA `(.L_x_26) ;  /* 0xffffff8c003c7947 */ /* 0x000fea000383ffff */
.L_x_176:
[----:B------:R-:W-:Y:S01]  /*93b0*/  BSSY B1, `(.L_x_196) ;  /* 0x0000006000017945 */ /* 0x000fe20003800000 */
[----:B------:R-:W-:-:S07]  /*93c0*/  IMAD.MOV.U32 R6, RZ, RZ, -0x1 ;  /* 0xffffffffff067424 */ /* 0x000fce00078e00ff */
[----:B------:R-:W-:Y:S05]  /*93d0*/  WARPSYNC.COLLECTIVE R6, `(.L_x_197) ;  /* 0x00000000060c7348 */ /* 0x000fea0003c00000 */
[----:B------:R-:W-:Y:S02]  /*93e0*/  ELECT P0, UR62, PT ;  /* 0x00000000003e782f */ /* 0x000fe40003800000 */
[----:B------:R-:W-:Y:S01]  /*93f0*/  MOV R6, UR62 ;  /* 0x0000003e00067c02 */ /* 0x000fe20008000f00 */
[----:B------:R-:W-:Y:S10]  /*9400*/  ENDCOLLECTIVE ;  /* 0x000000000000791b */ /* 0x000ff40003800000 */
.L_x_197:
[----:B------:R-:W-:Y:S05]  /*9410*/  BSYNC B1 ;  /* 0x0000000000017941 */ /* 0x000fea0003800000 */
.L_x_196:
[----:B------:R-:W-:Y:S05]  /*9420*/  BRA `(.L_x_198) ;  /* 0xfffffff0001c7947 */ /* 0x000fea000383ffff */
.L_x_179:
[----:B0-----:R0:W1:Y:S02]  /*9430*/  SYNCS.PHASECHK.TRANS64.TRYWAIT P0, [R22+URZ+0x28], R9 ;  /* 0x00002809160075a7 */ /* 0x001064000800017f */
[----:B-1----:R-:W-:Y:S05]  /*9440*/  @!P0 NANOSLEEP.SYNCS 0x989680 ;  /* 0x009896800000895d */ /* 0x002fea0003900000 */
[----:B------:R-:W1:Y:S02]  /*9450*/  @!P0 SYNCS.PHASECHK.TRANS64 P0, [R22+URZ+0x28], R9 ;  /* 0x00002809160085a7 */ /* 0x000e64000800007f */
[----:B-1----:R-:W-:Y:S05]  /*9460*/  @!P0 BRA `(.L_x_179) ;  /* 0xfffffffc00f08947 */ /* 0x002fea000383ffff */
[----:B------:R-:W-:Y:S05]  /*9470*/  BRA `(.L_x_199) ;  /* 0xfffffff0005c7947 */ /* 0x000fea000383ffff */
.L_x_187:
[----:B------:R-:W-:Y:S01]  /*9480*/  BSSY B0, `(.L_x_200) ;  /* 0x0000006000007945 */ /* 0x000fe20003800000 */
[----:B------:R-:W-:-:S07]  /*9490*/  IMAD.MOV.U32 R6, RZ, RZ, -0x1 ;  /* 0xffffffffff067424 */ /* 0x000fce00078e00ff */
[----:B------:R-:W-:Y:S05]  /*94a0*/  WARPSYNC.COLLECTIVE R6, `(.L_x_201) ;  /* 0x00000000060c7348 */ /* 0x000fea0003c00000 */
[----:B------:R-:W-:Y:S02]  /*94b0*/  ELECT P0, UR62, PT ;  /* 0x00000000003e782f */ /* 0x000fe40003800000 */
[----:B------:R-:W-:Y:S01]  /*94c0*/  MOV R6, UR62 ;  /* 0x0000003e00067c02 */ /* 0x000fe20008000f00 */
[----:B------:R-:W-:Y:S10]  /*94d0*/  ENDCOLLECTIVE ;  /* 0x000000000000791b */ /* 0x000ff40003800000 */
.L_x_201:
[----:B------:R-:W-:Y:S05]  /*94e0*/  BSYNC B0 ;  /* 0x0000000000007941 */ /* 0x000fea0003800000 */
.L_x_200:
[----:B------:R-:W-:Y:S05]  /*94f0*/  BRA `(.L_x_202) ;  /* 0xfffffff800a47947 */ /* 0x000fea000383ffff */
.L_x_191:
[----:B0-----:R0:W1:Y:S02]  /*9500*/  SYNCS.PHASECHK.TRANS64.TRYWAIT P0, [R6+URZ], R3 ;  /* 0x00000003060075a7 */ /* 0x001064000800017f */
[----:B-1----:R-:W-:Y:S05]  /*9510*/  @!P0 NANOSLEEP.SYNCS 0x989680 ;  /* 0x009896800000895d */ /* 0x002fea0003900000 */
[----:B------:R-:W1:Y:S02]  /*9520*/  @!P0 SYNCS.PHASECHK.TRANS64 P0, [R6+URZ], R3 ;  /* 0x00000003060085a7 */ /* 0x000e64000800007f */
[----:B-1----:R-:W-:Y:S05]  /*9530*/  @!P0 BRA `(.L_x_191) ;  /* 0xfffffffc00f08947 */ /* 0x002fea000383ffff */
[----:B------:R-:W-:Y:S05]  /*9540*/  BRA `(.L_x_203) ;  /* 0xfffffff800e47947 */ /* 0x000fea000383ffff */
.L_x_192:
[----:B0-----:R0:W1:Y:S02]  /*9550*/  SYNCS.PHASECHK.TRANS64.TRYWAIT P0, [R7+URZ], R4 ;  /* 0x00000004070075a7 */ /* 0x001064000800017f */
[----:B-1----:R-:W-:Y:S05]  /*9560*/  @!P0 NANOSLEEP.SYNCS 0x989680 ;  /* 0x009896800000895d */ /* 0x002fea0003900000 */
[----:B------:R-:W1:Y:S02]  /*9570*/  @!P0 SYNCS.PHASECHK.TRANS64 P0, [R7+URZ], R4 ;  /* 0x00000004070085a7 */ /* 0x000e64000800007f */
[----:B-1----:R-:W-:Y:S05]  /*9580*/  @!P0 BRA `(.L_x_192) ;  /* 0xfffffffc00f08947 */ /* 0x002fea000383ffff */
[----:B------:R-:W-:Y:S05]  /*9590*/  BRA `(.L_x_204) ;  /* 0xfffffff800f47947 */ /* 0x000fea000383ffff */
.L_x_193:
[----:B0-----:R0:W1:Y:S02]  /*95a0*/  SYNCS.PHASECHK.TRANS64.TRYWAIT P0, [R10+URZ], R5 ;  /* 0x000000050a0075a7 */ /* 0x001064000800017f */
[----:B-1----:R-:W-:Y:S05]  /*95b0*/  @!P0 NANOSLEEP.SYNCS 0x989680 ;  /* 0x009896800000895d */ /* 0x002fea0003900000 */
[----:B------:R-:W1:Y:S02]  /*95c0*/  @!P0 SYNCS.PHASECHK.TRANS64 P0, [R10+URZ], R5 ;  /* 0x000000050a0085a7 */ /* 0x000e64000800007f */
[----:B-1----:R-:W-:Y:S05]  /*95d0*/  @!P0 BRA `(.L_x_193) ;  /* 0xfffffffc00f08947 */ /* 0x002fea000383ffff */
[----:B------:R-:W-:Y:S05]  /*95e0*/  BRA `(.L_x_205) ;  /* 0xfffffffc00047947 */ /* 0x000fea000383ffff */
.L_x_194:
[----:B-1----:R1:W2:Y:S02]  /*95f0*/  SYNCS.PHASECHK.TRANS64.TRYWAIT P0, [R11+URZ], R6 ;  /* 0x000000060b0075a7 */ /* 0x0022a4000800017f */
[----:B--2---:R-:W-:Y:S05]  /*9600*/  @!P0 NANOSLEEP.SYNCS 0x989680 ;  /* 0x009896800000895d */ /* 0x004fea0003900000 */
[----:B------:R-:W2:Y:S02]  /*9610*/  @!P0 SYNCS.PHASECHK.TRANS64 P0, [R11+URZ], R6 ;  /* 0x000000060b0085a7 */ /* 0x000ea4000800007f */
[----:B--2---:R-:W-:Y:S05]  /*9620*/  @!P0 BRA `(.L_x_194) ;  /* 0xfffffffc00f08947 */ /* 0x004fea000383ffff */
[----:B------:R-:W-:Y:S05]  /*9630*/  BRA `(.L_x_206) ;  /* 0xfffffffc000c7947 */ /* 0x000fea000383ffff */
.L_x_207:
[----:B------:R-:W-:-:S00]  /*9640*/  BRA `(.L_x_207) ;  /* 0xfffffffc00fc7947 */ /* 0x000fc0000383ffff */
[----:B------:R-:W-:-:S00]  /*9650*/  NOP ;  /* 0x0000000000007918 */ /* 0x000fc00000000000 */
        /* <DEDUP_REMOVED lines=10> */
.L_x_208:


//--------------------- .nv.shared._ZN7cutlass13device_kernelINS_4gemm6kernel13GemmUniversalIN4cute5tupleIJiiiiEEENS1_10collective13CollectiveMmaINS1_37MainloopSm90TmaGmmaWarpSpecializedFP8ILi5ENS5_IJNS4_1CILi1EEENSA_ILi2EEESB_EEENS1_35KernelTmaWarpSpecializedCooperativeEEENS5_IJNSA_ILi128EEESG_NSA_ILi32EEEEEENS_12float_e4m3_tENS5_IJlSB_lEEESJ_SK_NS4_8TiledMMAINS4_8MMA_AtomIJNS4_4SM904GMMA31MMA_64x128x32_F32E4M3E4M3_SS_TNILNSO_7ScaleInE1ELSQ_1EEEEEENS4_6LayoutINS5_IJSC_SB_SB_EEENS5_IJSB_NSA_ILi0EEESV_EEEEENS5_IJNS4_10UnderscoreESY_SY_EEEEENS4_23SM90_TMA_LOAD_MULTICASTENS4_14ComposedLayoutINS4_7SwizzleILi1ELi4ELi3EEENS4_18smem_ptr_flag_bitsILi8EEENST_INS5_IJNSA_ILi8EEESH_EEENS5_IJSH_SB_EEEEEEEvNS4_8identityENS4_13SM90_TMA_LOADES1B_vS1C_EENS_8epilogue10collective6detail29Sm90TmaWarpSpecializedAdapterINS1G_15DefaultEpilogueISJ_SK_SK_NS1F_6thread17LinearCombinationISJ_Li1EffLNS1K_9ScaleType4KindE0ELNS_15FloatRoundStyleE2ESJ_EENS1_15EpilogueDefaultEEEEEvvEEEEvNT_6ParamsE --------------------------
	.section	.nv.shared._ZN7cutlass13device_kernelINS_4gemm6kernel13GemmUniversalIN4cute5tupleIJiiiiEEENS1_10collective13CollectiveMmaINS1_37MainloopSm90TmaGmmaWarpSpecializedFP8ILi5ENS5_IJNS4_1CILi1EEENSA_ILi2EEESB_EEENS1_35KernelTmaWarpSpecializedCooperativeEEENS5_IJNSA_ILi128EEESG_NSA_ILi32EEEEEENS_12float_e4m3_tENS5_IJlSB_lEEESJ_SK_NS4_8TiledMMAINS4_8MMA_AtomIJNS4_4SM904GMMA31MMA_64x128x32_F32E4M3E4M3_SS_TNILNSO_7ScaleInE1ELSQ_1EEEEEENS4_6LayoutINS5_IJSC_SB_SB_EEENS5_IJSB_NSA_ILi0EEESV_EEEEENS5_IJNS4_10UnderscoreESY_SY_EEEEENS4_23SM90_TMA_LOAD_MULTICASTENS4_14ComposedLayoutINS4_7SwizzleILi1ELi4ELi3EEENS4_18smem_ptr_flag_bitsILi8EEENST_INS5_IJNSA_ILi8EEESH_EEENS5_IJSH_SB_EEEEEEEvNS4_8identityENS4_13SM90_TMA_LOADES1B_vS1C_EENS_8epilogue10collective6detail29Sm90TmaWarpSpecializedAdapterINS1G_15DefaultEpilogueISJ_SK_SK_NS1F_6thread17LinearCombinationISJ_Li1EffLNS1K_9ScaleType4KindE0ELNS_15FloatRoundStyleE2ESJ_EENS1_15EpilogueDefaultEEEEEvvEEEEvNT_6ParamsE,"aw",@nobits
	.sectionflags	@""
	.align	16
	.zero		1024


//--------------------- .nv.shared.reserved.0     --------------------------
	.section	.nv.shared.reserved.0,"aw",@nobits
	.weak		__nv_reservedSMEM_offset_0_alias
	.size		__nv_reservedSMEM_offset_0_alias, 0, 0
	.other		__nv_reservedSMEM_offset_0_alias,@"STO_CUDA_RESERVED_SHARED STV_DEFAULT"
__nv_reservedSMEM_offset_0_alias:
	.zero		0


//--------------------- .nv.global                --------------------------
	.section	.nv.global,"aw",@nobits
.nv.global:
	.type		_ZN39_INTERNAL_31ee6395_4_k_cu_2f2d9a41_49594cute1_E,@object
	.size		_ZN39_INTERNAL_31ee6395_4_k_cu_2f2d9a41_49594cute1_E,(_ZN39_INTERNAL_31ee6395_4_k_cu_2f2d9a41_49594cuda3std3__45__cpo6cbeginE - _ZN39_INTERNAL_31ee6395_4_k_cu_2f2d9a41_49594cute1_E)
_ZN39_INTERNAL_31ee6395_4_k_cu_2f2d9a41_49594cute1_E:
	.zero		1
	.type		_ZN39_INTERNAL_31ee6395_4_k_cu_2f2d9a41_49594cuda3std3__45__cpo6cbeginE,@object
	.size		_ZN39_INTERNAL_31ee6395_4_k_cu_2f2d9a41_49594cuda3std3__45__cpo6cbeginE,(_ZN39_INTERNAL_31ee6395_4_k_cu_2f2d9a41_49594cuda3std3__48in_placeE - _ZN39_INTERNAL_31ee6395_4_k_cu_2f2d9a41_49594cuda3std3__45__cpo6cbeginE)
_ZN39_INTERNAL_31ee6395_4_k_cu_2f2d9a41_49594cuda3std3__45__cpo6cbeginE:
	.zero		1
	.type		_ZN39_INTERNAL_31ee6395_4_k_cu_2f2d9a41_49594cuda3std3__48in_placeE,@object
	.size		_ZN39_INTERNAL_31ee6395_4_k_cu_2f2d9a41_49594cuda3std3__48in_placeE,(_ZN39_INTERNAL_31ee6395_4_k_cu_2f2d9a41_49594cuda3std6ranges3__45__cpo9iter_moveE - _ZN39_INTERNAL_31ee6395_4_k_cu_2f2d9a41_49594cuda3std3__48in_placeE)
_ZN39_INTERNAL_31ee6395_4_k_cu_2f2d9a41_49594cuda3std3__48in_placeE:
	.zero		1
	.type		_ZN39_INTERNAL_31ee6395_4_k_cu_2f2d9a41_49594cuda3std6ranges3__45__cpo9iter_moveE,@object
	.size		_ZN39_INTERNAL_31ee6395_4_k_cu_2f2d9a41_49594cuda3std6ranges3__45__cpo9iter_moveE,(_ZN39_INTERNAL_31ee6395_4_k_cu_2f2d9a41_49594cuda3std3__45__cpo5beginE - _ZN39_INTERNAL_31ee6395_4_k_cu_2f2d9a41_49594cuda3std6ranges3__45__cpo9iter_moveE)
_ZN39_INTERNAL_31ee6395_4_k_cu_2f2d9a41_49594cuda3std6ranges3__45__cpo9iter_moveE:
	.zero		1
	.type		_ZN39_INTERNAL_31ee6395_4_k_cu_2f2d9a41_49594cuda3std3__45__cpo5beginE,@object
	.size		_ZN39_INTERNAL_31ee6395_4_k_cu_2f2d9a41_49594cuda3std3__45__cpo5beginE,(_ZN39_INTERNAL_31ee6395_4_k_cu_2f2d9a41_49594cuda3std3__441_GLOBAL__N__31ee6395_4_k_cu_2f2d9a41_49596ignoreE - _ZN39_INTERNAL_31ee6395_4_k_cu_2f2d9a41_49594cuda3std3__45__cpo5beginE)
_ZN39_INTERNAL_31ee6395_4_k_cu_2f2d9a41_49594cuda3std3__45__cpo5beginE:
	.zero		1
	.type		_ZN39_INTERNAL_31ee6395_4_k_cu_2f2d9a41_49594cuda3std3__441_GLOBAL__N__31ee6395_4_k_cu_2f2d9a41_49596ignoreE,@object
	.size		_ZN39_INTERNAL_31ee6395_4_k_cu_2f2d9a41_49594cuda3std3__441_GLOBAL__N__31ee6395_4_k_cu_2f2d9a41_49596ignoreE,(_ZN39_INTERNAL_31ee6395_4_k_cu_2f2d9a41_49594cute7productE - _ZN39_INTERNAL_31ee6395_4_k_cu_2f2d9a41_49594cuda3std3__441_GLOBAL__N__31ee6395_4_k_cu_2f2d9a41_49596ignoreE)
_ZN39_INTERNAL_31ee6395_4_k_cu_2f2d9a41_49594cuda3std3__441_GLOBAL__N__31ee6395_4_k_cu_2f2d9a41_49596ignoreE:
	.zero		1
	.type		_ZN39_INTERNAL_31ee6395_4_k_cu_2f2d9a41_49594cute7productE,@object
	.size		_ZN39_INTERNAL_31ee6395_4_k_cu_2f2d9a41_49594cute7productE,(_ZN39_INTERNAL_31ee6395_4_k_cu_2f2d9a41_49594cuda3std3__45__cpo3endE - _ZN39_INTERNAL_31ee6395_4_k_cu_2f2d9a41_49594cute7productE)
_ZN39_INTERNAL_31ee6395_4_k_cu_2f2d9a41_49594cute7productE:
	.zero		1
	.type		_ZN39_INTERNAL_31ee6395_4_k_cu_2f2d9a41_49594cuda3std3__45__cpo3endE,@object
	.size		_ZN39_INTERNAL_31ee6395_4_k_cu_2f2d9a41_49594cuda3std3__45__cpo3endE,(_ZN39_INTERNAL_31ee6395_4_k_cu_2f2d9a41_49594cuda3std3__419piecewise_constructE - _ZN39_INTERNAL_31ee6395_4_k_cu_2f2d9a41_49594cuda3std3__45__cpo3endE)
_ZN39_INTERNAL_31ee6395_4_k_cu_2f2d9a41_49594cuda3std3__45__cpo3endE:
	.zero		1
	.type		_ZN39_INTERNAL_31ee6395_4_k_cu_2f2d9a41_49594cuda3std3__419piecewise_constructE,@object
	.size		_ZN39_INTERNAL_31ee6395_4_k_cu_2f2d9a41_49594cuda3std3__419piecewise_constructE,(_ZN39_INTERNAL_31ee6395_4_k_cu_2f2d9a41_49594cuda3std3__45__cpo4cendE - _ZN39_INTERNAL_31ee6395_4_k_cu_2f2d9a41_49594cuda3std3__419piecewise_constructE)
_ZN39_INTERNAL_31ee6395_4_k_cu_2f2d9a41_49594cuda3std3__419piecewise_constructE:
	.zero		1
	.type		_ZN39_INTERNAL_31ee6395_4_k_cu_2f2d9a41_49594cuda3std3__45__cpo4cendE,@object
	.size		_ZN39_INTERNAL_31ee6395_4_k_cu_2f2d9a41_49594cuda3std3__45__cpo4cendE,(_ZN39_INTERNAL_31ee6395_4_k_cu_2f2d9a41_49594cuda3std6ranges3__45__cpo4swapE - _ZN39_INTERNAL_31ee6395_4_k_cu_2f2d9a41_49594cuda3std3__45__cpo4cendE)
_ZN39_INTERNAL_31ee6395_4_k_cu_2f2d9a41_49594cuda3std3__45__cpo4cendE:
	.zero		1
	.type		_ZN39_INTERNAL_31ee6395_4_k_cu_2f2d9a41_49594cuda3std6ranges3__45__cpo4swapE,@object
	.size		_ZN39_INTERNAL_31ee6395_4_k_cu_2f2d9a41_49594cuda3std6ranges3__45__cpo4swapE,(.L_7 - _ZN39_INTERNAL_31ee6395_4_k_cu_2f2d9a41_49594cuda3std6ranges3__45__cpo4swapE)
_ZN39_INTERNAL_31ee6395_4_k_cu_2f2d9a41_49594cuda3std6ranges3__45__cpo4swapE:
	.zero		1
.L_7:


//--------------------- .nv.constant0._ZN7cutlass13device_kernelINS_4gemm6kernel13GemmUniversalIN4cute5tupleIJiiiiEEENS1_10collective13CollectiveMmaINS1_37MainloopSm90TmaGmmaWarpSpecializedFP8ILi5ENS5_IJNS4_1CILi1EEENSA_ILi2EEESB_EEENS1_35KernelTmaWarpSpecializedCooperativeEEENS5_IJNSA_ILi128EEESG_NSA_ILi32EEEEEENS_12float_e4m3_tENS5_IJlSB_lEEESJ_SK_NS4_8TiledMMAINS4_8MMA_AtomIJNS4_4SM904GMMA31MMA_64x128x32_F32E4M3E4M3_SS_TNILNSO_7ScaleInE1ELSQ_1EEEEEENS4_6LayoutINS5_IJSC_SB_SB_EEENS5_IJSB_NSA_ILi0EEESV_EEEEENS5_IJNS4_10UnderscoreESY_SY_EEEEENS4_23SM90_TMA_LOAD_MULTICASTENS4_14ComposedLayoutINS4_7SwizzleILi1ELi4ELi3EEENS4_18smem_ptr_flag_bitsILi8EEENST_INS5_IJNSA_ILi8EEESH_EEENS5_IJSH_SB_EEEEEEEvNS4_8identityENS4_13SM90_TMA_LOADES1B_vS1C_EENS_8epilogue10collective6detail29Sm90TmaWarpSpecializedAdapterINS1G_15DefaultEpilogueISJ_SK_SK_NS1F_6thread17LinearCombinationISJ_Li1EffLNS1K_9ScaleType4KindE0ELNS_15FloatRoundStyleE2ESJ_EENS1_15EpilogueDefaultEEEEEvvEEEEvNT_6ParamsE --------------------------
	.section	.nv.constant0._ZN7cutlass13device_kernelINS_4gemm6kernel13GemmUniversalIN4cute5tupleIJiiiiEEENS1_10collective13CollectiveMmaINS1_37MainloopSm90TmaGmmaWarpSpecializedFP8ILi5ENS5_IJNS4_1CILi1EEENSA_ILi2EEESB_EEENS1_35KernelTmaWarpSpecializedCooperativeEEENS5_IJNSA_ILi128EEESG_NSA_ILi32EEEEEENS_12float_e4m3_tENS5_IJlSB_lEEESJ_SK_NS4_8TiledMMAINS4_8MMA_AtomIJNS4_4SM904GMMA31MMA_64x128x32_F32E4M3E4M3_SS_TNILNSO_7ScaleInE1ELSQ_1EEEEEENS4_6LayoutINS5_IJSC_SB_SB_EEENS5_IJSB_NSA_ILi0EEESV_EEEEENS5_IJNS4_10UnderscoreESY_SY_EEEEENS4_23SM90_TMA_LOAD_MULTICASTENS4_14ComposedLayoutINS4_7SwizzleILi1ELi4ELi3EEENS4_18smem_ptr_flag_bitsILi8EEENST_INS5_IJNSA_ILi8EEESH_EEENS5_IJSH_SB_EEEEEEEvNS4_8identityENS4_13SM90_TMA_LOADES1B_vS1C_EENS_8epilogue10collective6detail29Sm90TmaWarpSpecializedAdapterINS1G_15DefaultEpilogueISJ_SK_SK_NS1F_6thread17LinearCombinationISJ_Li1EffLNS1K_9ScaleType4KindE0ELNS_15FloatRoundStyleE2ESJ_EENS1_15EpilogueDefaultEEEEEvvEEEEvNT_6ParamsE,"a",@progbits
	.sectionflags	@""
	.align	4
.nv.constant0._ZN7cutlass13device_kernelINS_4gemm6kernel13GemmUniversalIN4cute5tupleIJiiiiEEENS1_10collective13CollectiveMmaINS1_37MainloopSm90TmaGmmaWarpSpecializedFP8ILi5ENS5_IJNS4_1CILi1EEENSA_ILi2EEESB_EEENS1_35KernelTmaWarpSpecializedCooperativeEEENS5_IJNSA_ILi128EEESG_NSA_ILi32EEEEEENS_12float_e4m3_tENS5_IJlSB_lEEESJ_SK_NS4_8TiledMMAINS4_8MMA_AtomIJNS4_4SM904GMMA31MMA_64x128x32_F32E4M3E4M3_SS_TNILNSO_7ScaleInE1ELSQ_1EEEEEENS4_6LayoutINS5_IJSC_SB_SB_EEENS5_IJSB_NSA_ILi0EEESV_EEEEENS5_IJNS4_10UnderscoreESY_SY_EEEEENS4_23SM90_TMA_LOAD_MULTICASTENS4_14ComposedLayoutINS4_7SwizzleILi1ELi4ELi3EEENS4_18smem_ptr_flag_bitsILi8EEENST_INS5_IJNSA_ILi8EEESH_EEENS5_IJSH_SB_EEEEEEEvNS4_8identityENS4_13SM90_TMA_LOADES1B_vS1C_EENS_8epilogue10collective6detail29Sm90TmaWarpSpecializedAdapterINS1G_15DefaultEpilogueISJ_SK_SK_NS1F_6thread17LinearCombinationISJ_Li1EffLNS1K_9ScaleType4KindE0ELNS_15FloatRoundStyleE2ESJ_EENS1_15EpilogueDefaultEEEEEvvEEEEvNT_6ParamsE:
	.zero		1664


//--------------------- SYMBOLS --------------------------

	.type		.nv.reservedSmem.offset0,@object
	.size		.nv.reservedSmem.offset0,0x4
